	.target	sm_100a

	.elftype	@"ET_EXEC"


//--------------------- .note.nv.tkinfo           --------------------------
	.section	.note.nv.tkinfo,"",@"SHT_NOTE"
	.sectionflags	@"SHF_NOTE_NV_TKINFO"
	.tkinfo
        /*0018*/ 	.word	0x00000002
        /*0030*/ 	.string	""
        /*0030*/ 	.string	"ptxas"
        /*0030*/ 	.string	"Cuda compilation tools, release 13.0, V13.0.88"
        /*0030*/ 	.string	"Build cuda_13.0.r13.0/compiler.36424714_0"
        /*0030*/ 	.string	"-arch sm_100a -m 64 "



//--------------------- .note.nv.cuinfo           --------------------------
	.section	.note.nv.cuinfo,"",@"SHT_NOTE"
	.sectionflags	@"SHF_NOTE_NV_CUINFO"
        /*0018*/ 	.short	0x0002
        /*001a*/ 	.short	0x0064
        /*001c*/ 	.short	0x0082
	.zero		2


//--------------------- .nv.info                  --------------------------
	.section	.nv.info,"",@"SHT_CUDA_INFO"
	.align	4


	//----- nvinfo : EIATTR_REGCOUNT
	.align		4
        /*0000*/ 	.byte	0x04, 0x2f
        /*0002*/ 	.short	(.L_19 - .L_18)
	.align		4
.L_18:
        /*0004*/ 	.word	index@(_ZN7cutlass13device_kernelINS_4conv6kernel13ConvUniversalINS1_16ConvProblemShapeILNS1_8OperatorE0ELi2EEENS1_10collective14CollectiveConvINS1_47MainloopSm100TmaUmmaWarpSpecializedImplicitGemmILS5_0ELi13ELi2ELi1ELi2EN4cute5tupleIJNSA_1CILi1EEESD_SD_EEEEENSB_IJNSC_ILi64EEESG_NSB_IJSG_EEEEEENS_10bfloat16_tESJ_NSA_8TiledMMAINSA_8MMA_AtomIJNSA_20SM100_MMA_F16BF16_SSISJ_SJ_fLi64ELi64ELNSA_4UMMA5MajorE0ELSO_0ELNSN_7ScaleInE0ELSP_0EEEEEENSA_6LayoutISE_NSB_IJNSC_ILi0EEEST_ST_EEEEENSB_IJNSA_10UnderscoreESW_SW_EEEEENS7_6detail27Sm100ImplicitGemmTileTraitsINSA_20SM90_TMA_LOAD_IM2COLENSA_14ComposedLayoutINSA_7SwizzleILi3ELi4ELi3EEENSA_18smem_ptr_flag_bitsILi16EEENSS_INSB_IJNSC_ILi8EEESG_EEENSB_IJSG_SD_EEEEEEEvEENS10_INSA_13SM90_TMA_LOADES1B_vEEEENS_8epilogue10collective18CollectiveEpilogueINS1G_23Sm100TmaWarpSpecializedILi3ELi2ELi16ELb1ELb0EEEJSI_NSB_IJNSS_ISG_SD_EENSS_INSC_ILi32EEESD_EEEEESJ_NSB_IJNSB_IJlllEEESD_ST_EEESJ_S1Q_NS1G_6fusion15FusionCallbacksIS1K_NS1R_17LinearCombinationISJ_fSJ_fLNS_15FloatRoundStyleE2EEESI_S1O_JEEENSA_5SM1004TMEM4LOAD26SM100_TMEM_LOAD_16dp256b4xES11_NS12_INS13_ILi2ELi4ELi3EEES16_NSS_INSB_IJS17_S1M_EEENSB_IJS1M_SD_EEEEEEENSA_17SM75_U32x4_LDSM_NENSA_21SM90_TMA_STORE_IM2COLES25_NSA_17SM90_U32x4_STSM_NENSA_39AutoVectorizingCopyWithAssumedAlignmentILi128EEEEEEvvEEEEvNT_6ParamsE)
        /*0008*/ 	.word	0x00000060


	//----- nvinfo : EIATTR_FRAME_SIZE
	.align		4
.L_19:
        /*000c*/ 	.byte	0x04, 0x11
        /*000e*/ 	.short	(.L_21 - .L_20)
	.align		4
.L_20:
        /*0010*/ 	.word	index@($__internal_2_$__cuda_sm10x_tcgen05_guardrail_trap_unallocated_columns_being_dealloced)
        /*0014*/ 	.word	0x00000008


	//----- nvinfo : EIATTR_FRAME_SIZE
	.align		4
.L_21:
        /*0018*/ 	.byte	0x04, 0x11
        /*001a*/ 	.short	(.L_23 - .L_22)
	.align		4
.L_22:
        /*001c*/ 	.word	index@($__internal_1_$__cuda_sm10x_tcgen05_guardrail_trap_phase_invalid_during_alloc)
        /*0020*/ 	.word	0x00000008


	//----- nvinfo : EIATTR_FRAME_SIZE
	.align		4
.L_23:
        /*0024*/ 	.byte	0x04, 0x11
        /*0026*/ 	.short	(.L_25 - .L_24)
	.align		4
.L_24:
        /*0028*/ 	.word	index@($__internal_0_$__cuda_sm10x_tcgen05_guardrail_trap_col_being_dealloced_not_returned_by_alloc)
        /*002c*/ 	.word	0x00000008


	//----- nvinfo : EIATTR_FRAME_SIZE
	.align		4
.L_25:
        /*0030*/ 	.byte	0x04, 0x11
        /*0032*/ 	.short	(.L_27 - .L_26)
	.align		4
.L_26:
        /*0034*/ 	.word	index@(_ZN7cutlass13device_kernelINS_4conv6kernel13ConvUniversalINS1_16ConvProblemShapeILNS1_8OperatorE0ELi2EEENS1_10collective14CollectiveConvINS1_47MainloopSm100TmaUmmaWarpSpecializedImplicitGemmILS5_0ELi13ELi2ELi1ELi2EN4cute5tupleIJNSA_1CILi1EEESD_SD_EEEEENSB_IJNSC_ILi64EEESG_NSB_IJSG_EEEEEENS_10bfloat16_tESJ_NSA_8TiledMMAINSA_8MMA_AtomIJNSA_20SM100_MMA_F16BF16_SSISJ_SJ_fLi64ELi64ELNSA_4UMMA5MajorE0ELSO_0ELNSN_7ScaleInE0ELSP_0EEEEEENSA_6LayoutISE_NSB_IJNSC_ILi0EEEST_ST_EEEEENSB_IJNSA_10UnderscoreESW_SW_EEEEENS7_6detail27Sm100ImplicitGemmTileTraitsINSA_20SM90_TMA_LOAD_IM2COLENSA_14ComposedLayoutINSA_7SwizzleILi3ELi4ELi3EEENSA_18smem_ptr_flag_bitsILi16EEENSS_INSB_IJNSC_ILi8EEESG_EEENSB_IJSG_SD_EEEEEEEvEENS10_INSA_13SM90_TMA_LOADES1B_vEEEENS_8epilogue10collective18CollectiveEpilogueINS1G_23Sm100TmaWarpSpecializedILi3ELi2ELi16ELb1ELb0EEEJSI_NSB_IJNSS_ISG_SD_EENSS_INSC_ILi32EEESD_EEEEESJ_NSB_IJNSB_IJlllEEESD_ST_EEESJ_S1Q_NS1G_6fusion15FusionCallbacksIS1K_NS1R_17LinearCombinationISJ_fSJ_fLNS_15FloatRoundStyleE2EEESI_S1O_JEEENSA_5SM1004TMEM4LOAD26SM100_TMEM_LOAD_16dp256b4xES11_NS12_INS13_ILi2ELi4ELi3EEES16_NSS_INSB_IJS17_S1M_EEENSB_IJS1M_SD_EEEEEEENSA_17SM75_U32x4_LDSM_NENSA_21SM90_TMA_STORE_IM2COLES25_NSA_17SM90_U32x4_STSM_NENSA_39AutoVectorizingCopyWithAssumedAlignmentILi128EEEEEEvvEEEEvNT_6ParamsE)
        /*0038*/ 	.word	0x00000008


	//----- nvinfo : EIATTR_MIN_STACK_SIZE
	.align		4
.L_27:
        /*003c*/ 	.byte	0x04, 0x12
        /*003e*/ 	.short	(.L_29 - .L_28)
	.align		4
.L_28:
        /*0040*/ 	.word	index@(_ZN7cutlass13device_kernelINS_4conv6kernel13ConvUniversalINS1_16ConvProblemShapeILNS1_8OperatorE0ELi2EEENS1_10collective14CollectiveConvINS1_47MainloopSm100TmaUmmaWarpSpecializedImplicitGemmILS5_0ELi13ELi2ELi1ELi2EN4cute5tupleIJNSA_1CILi1EEESD_SD_EEEEENSB_IJNSC_ILi64EEESG_NSB_IJSG_EEEEEENS_10bfloat16_tESJ_NSA_8TiledMMAINSA_8MMA_AtomIJNSA_20SM100_MMA_F16BF16_SSISJ_SJ_fLi64ELi64ELNSA_4UMMA5MajorE0ELSO_0ELNSN_7ScaleInE0ELSP_0EEEEEENSA_6LayoutISE_NSB_IJNSC_ILi0EEEST_ST_EEEEENSB_IJNSA_10UnderscoreESW_SW_EEEEENS7_6detail27Sm100ImplicitGemmTileTraitsINSA_20SM90_TMA_LOAD_IM2COLENSA_14ComposedLayoutINSA_7SwizzleILi3ELi4ELi3EEENSA_18smem_ptr_flag_bitsILi16EEENSS_INSB_IJNSC_ILi8EEESG_EEENSB_IJSG_SD_EEEEEEEvEENS10_INSA_13SM90_TMA_LOADES1B_vEEEENS_8epilogue10collective18CollectiveEpilogueINS1G_23Sm100TmaWarpSpecializedILi3ELi2ELi16ELb1ELb0EEEJSI_NSB_IJNSS_ISG_SD_EENSS_INSC_ILi32EEESD_EEEEESJ_NSB_IJNSB_IJlllEEESD_ST_EEESJ_S1Q_NS1G_6fusion15FusionCallbacksIS1K_NS1R_17LinearCombinationISJ_fSJ_fLNS_15FloatRoundStyleE2EEESI_S1O_JEEENSA_5SM1004TMEM4LOAD26SM100_TMEM_LOAD_16dp256b4xES11_NS12_INS13_ILi2ELi4ELi3EEES16_NSS_INSB_IJS17_S1M_EEENSB_IJS1M_SD_EEEEEEENSA_17SM75_U32x4_LDSM_NENSA_21SM90_TMA_STORE_IM2COLES25_NSA_17SM90_U32x4_STSM_NENSA_39AutoVectorizingCopyWithAssumedAlignmentILi128EEEEEEvvEEEEvNT_6ParamsE)
        /*0044*/ 	.word	0x00000008
.L_29:


//--------------------- .nv.compat                --------------------------
	.section	.nv.compat,"",@"SHT_CUDA_COMPAT_INFO"
	.align	4
        /*0000*/ 	.byte	0x02, 0x09, 0x01, 0x00, 0x02, 0x02, 0x02, 0x00, 0x02, 0x05, 0x05, 0x00, 0x03, 0x07, 0x01, 0x01
        /*0010*/ 	.byte	0x02, 0x03, 0x01, 0x00, 0x02, 0x06, 0x01, 0x00, 0x04, 0x0b, 0x08, 0x00, 0x09, 0x00, 0x00, 0x00
        /*0020*/ 	.byte	0x00, 0x00, 0x00, 0x00


//--------------------- .nv.info._ZN7cutlass13device_kernelINS_4conv6kernel13ConvUniversalINS1_16ConvProblemShapeILNS1_8OperatorE0ELi2EEENS1_10collective14CollectiveConvINS1_47MainloopSm100TmaUmmaWarpSpecializedImplicitGemmILS5_0ELi13ELi2ELi1ELi2EN4cute5tupleIJNSA_1CILi1EEESD_SD_EEEEENSB_IJNSC_ILi64EEESG_NSB_IJSG_EEEEEENS_10bfloat16_tESJ_NSA_8TiledMMAINSA_8MMA_AtomIJNSA_20SM100_MMA_F16BF16_SSISJ_SJ_fLi64ELi64ELNSA_4UMMA5MajorE0ELSO_0ELNSN_7ScaleInE0ELSP_0EEEEEENSA_6LayoutISE_NSB_IJNSC_ILi0EEEST_ST_EEEEENSB_IJNSA_10UnderscoreESW_SW_EEEEENS7_6detail27Sm100ImplicitGemmTileTraitsINSA_20SM90_TMA_LOAD_IM2COLENSA_14ComposedLayoutINSA_7SwizzleILi3ELi4ELi3EEENSA_18smem_ptr_flag_bitsILi16EEENSS_INSB_IJNSC_ILi8EEESG_EEENSB_IJSG_SD_EEEEEEEvEENS10_INSA_13SM90_TMA_LOADES1B_vEEEENS_8epilogue10collective18CollectiveEpilogueINS1G_23Sm100TmaWarpSpecializedILi3ELi2ELi16ELb1ELb0EEEJSI_NSB_IJNSS_ISG_SD_EENSS_INSC_ILi32EEESD_EEEEESJ_NSB_IJNSB_IJlllEEESD_ST_EEESJ_S1Q_NS1G_6fusion15FusionCallbacksIS1K_NS1R_17LinearCombinationISJ_fSJ_fLNS_15FloatRoundStyleE2EEESI_S1O_JEEENSA_5SM1004TMEM4LOAD26SM100_TMEM_LOAD_16dp256b4xES11_NS12_INS13_ILi2ELi4ELi3EEES16_NSS_INSB_IJS17_S1M_EEENSB_IJS1M_SD_EEEEEEENSA_17SM75_U32x4_LDSM_NENSA_21SM90_TMA_STORE_IM2COLES25_NSA_17SM90_U32x4_STSM_NENSA_39AutoVectorizingCopyWithAssumedAlignmentILi128EEEEEEvvEEEEvNT_6ParamsE --------------------------
	.section	.nv.info._ZN7cutlass13device_kernelINS_4conv6kernel13ConvUniversalINS1_16ConvProblemShapeILNS1_8OperatorE0ELi2EEENS1_10collective14CollectiveConvINS1_47MainloopSm100TmaUmmaWarpSpecializedImplicitGemmILS5_0ELi13ELi2ELi1ELi2EN4cute5tupleIJNSA_1CILi1EEESD_SD_EEEEENSB_IJNSC_ILi64EEESG_NSB_IJSG_EEEEEENS_10bfloat16_tESJ_NSA_8TiledMMAINSA_8MMA_AtomIJNSA_20SM100_MMA_F16BF16_SSISJ_SJ_fLi64ELi64ELNSA_4UMMA5MajorE0ELSO_0ELNSN_7ScaleInE0ELSP_0EEEEEENSA_6LayoutISE_NSB_IJNSC_ILi0EEEST_ST_EEEEENSB_IJNSA_10UnderscoreESW_SW_EEEEENS7_6detail27Sm100ImplicitGemmTileTraitsINSA_20SM90_TMA_LOAD_IM2COLENSA_14ComposedLayoutINSA_7SwizzleILi3ELi4ELi3EEENSA_18smem_ptr_flag_bitsILi16EEENSS_INSB_IJNSC_ILi8EEESG_EEENSB_IJSG_SD_EEEEEEEvEENS10_INSA_13SM90_TMA_LOADES1B_vEEEENS_8epilogue10collective18CollectiveEpilogueINS1G_23Sm100TmaWarpSpecializedILi3ELi2ELi16ELb1ELb0EEEJSI_NSB_IJNSS_ISG_SD_EENSS_INSC_ILi32EEESD_EEEEESJ_NSB_IJNSB_IJlllEEESD_ST_EEESJ_S1Q_NS1G_6fusion15FusionCallbacksIS1K_NS1R_17LinearCombinationISJ_fSJ_fLNS_15FloatRoundStyleE2EEESI_S1O_JEEENSA_5SM1004TMEM4LOAD26SM100_TMEM_LOAD_16dp256b4xES11_NS12_INS13_ILi2ELi4ELi3EEES16_NSS_INSB_IJS17_S1M_EEENSB_IJS1M_SD_EEEEEEENSA_17SM75_U32x4_LDSM_NENSA_21SM90_TMA_STORE_IM2COLES25_NSA_17SM90_U32x4_STSM_NENSA_39AutoVectorizingCopyWithAssumedAlignmentILi128EEEEEEvvEEEEvNT_6ParamsE,"",@"SHT_CUDA_INFO"
	.sectionflags	@""
	.align	4


	//----- nvinfo : EIATTR_CUDA_API_VERSION
	.align		4
        /*0000*/ 	.byte	0x04, 0x37
        /*0002*/ 	.short	(.L_31 - .L_30)
.L_30:
        /*0004*/ 	.word	0x00000082


	//----- nvinfo : EIATTR_KPARAM_INFO
	.align		4
.L_31:
        /*0008*/ 	.byte	0x04, 0x17
        /*000a*/ 	.short	(.L_33 - .L_32)
.L_32:
        /*000c*/ 	.word	0x00000000
        /*0010*/ 	.short	0x0000
        /*0012*/ 	.short	0x0000
        /*0014*/ 	.byte	0x00, 0xf0, 0x01, 0x20


	//----- nvinfo : EIATTR_AT_ENTRY_FRAGMENTS
	.align		4
.L_33:
        /*0018*/ 	.byte	0x04, 0x4f
        /*001a*/ 	.short	(.L_35 - .L_34)


	//   ....[0]....
.L_34:
        /*001c*/ 	.word	0x00000006


	//----- nvinfo : EIATTR_RESERVED_SMEM_USED
	.align		4
.L_35:
        /*0020*/ 	.byte	0x01, 0x41
	.zero		2


	//----- nvinfo : EIATTR_SPARSE_MMA_MASK
	.align		4
        /*0024*/ 	.byte	0x03, 0x50
        /*0026*/ 	.short	0x0000


	//----- nvinfo : EIATTR_TCGEN05_1CTA_USED
	.align		4
        /*0028*/ 	.byte	0x01, 0x51
	.zero		2


	//----- nvinfo : EIATTR_MAXREG_COUNT
	.align		4
        /*002c*/ 	.byte	0x03, 0x1b
        /*002e*/ 	.short	0x00ff


	//----- nvinfo : EIATTR_NUM_BARRIERS
	.align		4
        /*0030*/ 	.byte	0x02, 0x4c
        /*0032*/ 	.byte	0x07
	.zero		1


	//----- nvinfo : EIATTR_EXTERNS
	.align		4
        /*0034*/ 	.byte	0x04, 0x0f
        /*0036*/ 	.short	(.L_37 - .L_36)


	//   ....[0]....
	.align		4
.L_36:
        /*0038*/ 	.word	index@(__assertfail)


	//----- nvinfo : EIATTR_MERCURY_ISA_VERSION
	.align		4
.L_37:
        /*003c*/ 	.byte	0x03, 0x5f
        /*003e*/ 	.short	0x0101


	//----- nvinfo : EIATTR_INT_WARP_WIDE_INSTR_OFFSETS
	.align		4
        /*0040*/ 	.byte	0x04, 0x31
        /*0042*/ 	.short	(.L_39 - .L_38)


	//   ....[0]....
.L_38:
        /*0044*/ 	.word	0x00003f80


	//   ....[1]....
        /*0048*/ 	.word	0x00003fa0


	//   ....[2]....
        /*004c*/ 	.word	0x00003fd0


	//   ....[3]....
        /*0050*/ 	.word	0x00004a30


	//   ....[4]....
        /*0054*/ 	.word	0x00004aa0


	//   ....[5]....
        /*0058*/ 	.word	0x00004ce0


	//   ....[6]....
        /*005c*/ 	.word	0x00004d10


	//----- nvinfo : EIATTR_COOP_GROUP_MASK_REGIDS
	.align		4
.L_39:
        /*0060*/ 	.byte	0x04, 0x29
        /*0062*/ 	.short	(.L_41 - .L_40)


	//   ....[0]....
.L_40:
        /*0064*/ 	.word	0xffffffff


	//   ....[1]....
        /*0068*/ 	.word	0xffffffff


	//   ....[2]....
        /*006c*/ 	.word	0xffffffff


	//   ....[3]....
        /*0070*/ 	.word	0xffffffff


	//   ....[4]....
        /*0074*/ 	.word	0xffffffff


	//   ....[5]....
        /*0078*/ 	.word	0xffffffff


	//   ....[6]....
        /*007c*/ 	.word	0xffffffff


	//   ....[7]....
        /*0080*/ 	.word	0xffffffff


	//   ....[8]....
        /*0084*/ 	.word	0xffffffff


	//   ....[9]....
        /*0088*/ 	.word	0xffffffff


	//   ....[10]....
        /*008c*/ 	.word	0xffffffff


	//   ....[11]....
        /*0090*/ 	.word	0xffffffff


	//----- nvinfo : EIATTR_COOP_GROUP_INSTR_OFFSETS
	.align		4
.L_41:
        /*0094*/ 	.byte	0x04, 0x28
        /*0096*/ 	.short	(.L_43 - .L_42)


	//   ....[0]....
.L_42:
        /*0098*/ 	.word	0x000000a0


	//   ....[1]....
        /*009c*/ 	.word	0x00000510


	//   ....[2]....
        /*00a0*/ 	.word	0x000007d0


	//   ....[3]....
        /*00a4*/ 	.word	0x00000950


	//   ....[4]....
        /*00a8*/ 	.word	0x00000a50


	//   ....[5]....
        /*00ac*/ 	.word	0x00000ba0


	//   ....[6]....
        /*00b0*/ 	.word	0x00002220


	//   ....[7]....
        /*00b4*/ 	.word	0x000032f0


	//   ....[8]....
        /*00b8*/ 	.word	0x00003500


	//   ....[9]....
        /*00bc*/ 	.word	0x00003530


	//   ....[10]....
        /*00c0*/ 	.word	0x00003e60


	//   ....[11]....
        /*00c4*/ 	.word	0x000040a0


	//----- nvinfo : EIATTR_VRC_CTA_INIT_COUNT
	.align		4
.L_43:
        /*00c8*/ 	.byte	0x02, 0x4a
        /*00ca*/ 	.byte	0x80
	.zero		1


	//----- nvinfo : EIATTR_SYSCALL_OFFSETS
	.align		4
        /*00cc*/ 	.byte	0x04, 0x46
        /*00ce*/ 	.short	(.L_45 - .L_44)


	//   ....[0]....
.L_44:
        /*00d0*/ 	.word	0x000059f0


	//   ....[1]....
        /*00d4*/ 	.word	0x00005ae0


	//   ....[2]....
        /*00d8*/ 	.word	0x000062c0


	//   ....[3]....
        /*00dc*/ 	.word	0x00006c30


	//----- nvinfo : EIATTR_MBARRIER_INSTR_OFFSETS
	.align		4
.L_45:
        /*00e0*/ 	.byte	0x04, 0x39
        /*00e2*/ 	.short	(.L_47 - .L_46)


	//   ....[0]....
.L_46:
        /*00e4*/ 	.word	0x00000610
        /*00e8*/ 	.word	0x000000ff
        /*00ec*/ 	.word	0x00000000
        /*00f0*/ 	.short	0x0100
        /*00f2*/ 	.byte	0x05
	.zero		1


	//   ....[1]....
        /*00f4*/ 	.word	0x00000620
        /*00f8*/ 	.word	0x000000ff
        /*00fc*/ 	.word	0x00000068
        /*0100*/ 	.short	0x0100
        /*0102*/ 	.byte	0x05
	.zero		1


	//   ....[2]....
        /*0104*/ 	.word	0x00000630
        /*0108*/ 	.word	0x000000ff
        /*010c*/ 	.word	0x00000008
        /*0110*/ 	.short	0x0100
        /*0112*/ 	.byte	0x05
	.zero		1


	//   ....[3]....
        /*0114*/ 	.word	0x00000640
        /*0118*/ 	.word	0x000000ff
        /*011c*/ 	.word	0x00000070
        /*0120*/ 	.short	0x0100
        /*0122*/ 	.byte	0x05
	.zero		1


	//   ....[4]....
        /*0124*/ 	.word	0x00000650
        /*0128*/ 	.word	0x000000ff
        /*012c*/ 	.word	0x00000010
        /*0130*/ 	.short	0x0100
        /*0132*/ 	.byte	0x05
	.zero		1


	//   ....[5]....
        /*0134*/ 	.word	0x00000660
        /*0138*/ 	.word	0x000000ff
        /*013c*/ 	.word	0x00000078
        /*0140*/ 	.short	0x0100
        /*0142*/ 	.byte	0x05
	.zero		1


	//   ....[6]....
        /*0144*/ 	.word	0x00000670
        /*0148*/ 	.word	0x000000ff
        /*014c*/ 	.word	0x00000018
        /*0150*/ 	.short	0x0100
        /*0152*/ 	.byte	0x05
	.zero		1


	//   ....[7]....
        /*0154*/ 	.word	0x00000680
        /*0158*/ 	.word	0x000000ff
        /*015c*/ 	.word	0x00000080
        /*0160*/ 	.short	0x0100
        /*0162*/ 	.byte	0x05
	.zero		1


	//   ....[8]....
        /*0164*/ 	.word	0x00000690
        /*0168*/ 	.word	0x000000ff
        /*016c*/ 	.word	0x00000020
        /*0170*/ 	.short	0x0100
        /*0172*/ 	.byte	0x05
	.zero		1


	//   ....[9]....
        /*0174*/ 	.word	0x000006a0
        /*0178*/ 	.word	0x000000ff
        /*017c*/ 	.word	0x00000088
        /*0180*/ 	.short	0x0100
        /*0182*/ 	.byte	0x05
	.zero		1


	//   ....[10]....
        /*0184*/ 	.word	0x000006b0
        /*0188*/ 	.word	0x000000ff
        /*018c*/ 	.word	0x00000028
        /*0190*/ 	.short	0x0100
        /*0192*/ 	.byte	0x05
	.zero		1


	//   ....[11]....
        /*0194*/ 	.word	0x000006c0
        /*0198*/ 	.word	0x000000ff
        /*019c*/ 	.word	0x00000090
        /*01a0*/ 	.short	0x0100
        /*01a2*/ 	.byte	0x05
	.zero		1


	//   ....[12]....
        /*01a4*/ 	.word	0x000006d0
        /*01a8*/ 	.word	0x000000ff
        /*01ac*/ 	.word	0x00000030
        /*01b0*/ 	.short	0x0100
        /*01b2*/ 	.byte	0x05
	.zero		1


	//   ....[13]....
        /*01b4*/ 	.word	0x000006e0
        /*01b8*/ 	.word	0x000000ff
        /*01bc*/ 	.word	0x00000098
        /*01c0*/ 	.short	0x0100
        /*01c2*/ 	.byte	0x05
	.zero		1


	//   ....[14]....
        /*01c4*/ 	.word	0x000006f0
        /*01c8*/ 	.word	0x000000ff
        /*01cc*/ 	.word	0x00000038
        /*01d0*/ 	.short	0x0100
        /*01d2*/ 	.byte	0x05
	.zero		1


	//   ....[15]....
        /*01d4*/ 	.word	0x00000700
        /*01d8*/ 	.word	0x000000ff
        /*01dc*/ 	.word	0x000000a0
        /*01e0*/ 	.short	0x0100
        /*01e2*/ 	.byte	0x05
	.zero		1


	//   ....[16]....
        /*01e4*/ 	.word	0x00000710
        /*01e8*/ 	.word	0x000000ff
        /*01ec*/ 	.word	0x00000040
        /*01f0*/ 	.short	0x0100
        /*01f2*/ 	.byte	0x05
	.zero		1


	//   ....[17]....
        /*01f4*/ 	.word	0x00000720
        /*01f8*/ 	.word	0x000000ff
        /*01fc*/ 	.word	0x000000a8
        /*0200*/ 	.short	0x0100
        /*0202*/ 	.byte	0x05
	.zero		1


	//   ....[18]....
        /*0204*/ 	.word	0x00000730
        /*0208*/ 	.word	0x000000ff
        /*020c*/ 	.word	0x00000048
        /*0210*/ 	.short	0x0100
        /*0212*/ 	.byte	0x05
	.zero		1


	//   ....[19]....
        /*0214*/ 	.word	0x00000740
        /*0218*/ 	.word	0x000000ff
        /*021c*/ 	.word	0x000000b0
        /*0220*/ 	.short	0x0100
        /*0222*/ 	.byte	0x05
	.zero		1


	//   ....[20]....
        /*0224*/ 	.word	0x00000750
        /*0228*/ 	.word	0x000000ff
        /*022c*/ 	.word	0x00000050
        /*0230*/ 	.short	0x0100
        /*0232*/ 	.byte	0x05
	.zero		1


	//   ....[21]....
        /*0234*/ 	.word	0x00000760
        /*0238*/ 	.word	0x000000ff
        /*023c*/ 	.word	0x000000b8
        /*0240*/ 	.short	0x0100
        /*0242*/ 	.byte	0x05
	.zero		1


	//   ....[22]....
        /*0244*/ 	.word	0x00000770
        /*0248*/ 	.word	0x000000ff
        /*024c*/ 	.word	0x00000058
        /*0250*/ 	.short	0x0100
        /*0252*/ 	.byte	0x05
	.zero		1


	//   ....[23]....
        /*0254*/ 	.word	0x00000780
        /*0258*/ 	.word	0x000000ff
        /*025c*/ 	.word	0x000000c0
        /*0260*/ 	.short	0x0100
        /*0262*/ 	.byte	0x05
	.zero		1


	//   ....[24]....
        /*0264*/ 	.word	0x00000790
        /*0268*/ 	.word	0x000000ff
        /*026c*/ 	.word	0x00000060
        /*0270*/ 	.short	0x0100
        /*0272*/ 	.byte	0x05
	.zero		1


	//   ....[25]....
        /*0274*/ 	.word	0x000007a0
        /*0278*/ 	.word	0x000000ff
        /*027c*/ 	.word	0x000000c8
        /*0280*/ 	.short	0x0100
        /*0282*/ 	.byte	0x05
	.zero		1


	//   ....[26]....
        /*0284*/ 	.word	0x000008e0
        /*0288*/ 	.word	0x000000ff
        /*028c*/ 	.word	0x000000d0
        /*0290*/ 	.short	0x0100
        /*0292*/ 	.byte	0x07
	.zero		1


	//   ....[27]....
        /*0294*/ 	.word	0x000008f0
        /*0298*/ 	.word	0x000000ff
        /*029c*/ 	.word	0x000000e8
        /*02a0*/ 	.short	0x0100
        /*02a2*/ 	.byte	0x07
	.zero		1


	//   ....[28]....
        /*02a4*/ 	.word	0x00000900
        /*02a8*/ 	.word	0x000000ff
        /*02ac*/ 	.word	0x000000d8
        /*02b0*/ 	.short	0x0100
        /*02b2*/ 	.byte	0x07
	.zero		1


	//   ....[29]....
        /*02b4*/ 	.word	0x00000910
        /*02b8*/ 	.word	0x000000ff
        /*02bc*/ 	.word	0x000000f0
        /*02c0*/ 	.short	0x0100
        /*02c2*/ 	.byte	0x07
	.zero		1


	//   ....[30]....
        /*02c4*/ 	.word	0x00000920
        /*02c8*/ 	.word	0x000000ff
        /*02cc*/ 	.word	0x000000e0
        /*02d0*/ 	.short	0x0100
        /*02d2*/ 	.byte	0x07
	.zero		1


	//   ....[31]....
        /*02d4*/ 	.word	0x00000930
        /*02d8*/ 	.word	0x000000ff
        /*02dc*/ 	.word	0x000000f8
        /*02e0*/ 	.short	0x0100
        /*02e2*/ 	.byte	0x07
	.zero		1


	//   ....[32]....
        /*02e4*/ 	.word	0x00000a20
        /*02e8*/ 	.word	0x000000ff
        /*02ec*/ 	.word	0x00000100
        /*02f0*/ 	.short	0x0100
        /*02f2*/ 	.byte	0x05
	.zero		1


	//   ....[33]....
        /*02f4*/ 	.word	0x00000a30
        /*02f8*/ 	.word	0x000000ff
        /*02fc*/ 	.word	0x00000108
        /*0300*/ 	.short	0x0100
        /*0302*/ 	.byte	0x05
	.zero		1


	//   ....[34]....
        /*0304*/ 	.word	0x00000b70
        /*0308*/ 	.word	0x000000ff
        /*030c*/ 	.word	0x00000110
        /*0310*/ 	.short	0x0100
        /*0312*/ 	.byte	0x05
	.zero		1


	//   ....[35]....
        /*0314*/ 	.word	0x00000b80
        /*0318*/ 	.word	0x000000ff
        /*031c*/ 	.word	0x00000118
        /*0320*/ 	.short	0x0100
        /*0322*/ 	.byte	0x05
	.zero		1


	//   ....[36]....
        /*0324*/ 	.word	0x00000cb0
        /*0328*/ 	.word	0x000000ff
        /*032c*/ 	.word	0x00000120
        /*0330*/ 	.short	0x0100
        /*0332*/ 	.byte	0x07
	.zero		1


	//   ....[37]....
        /*0334*/ 	.word	0x00000cc0
        /*0338*/ 	.word	0x000000ff
        /*033c*/ 	.word	0x00000130
        /*0340*/ 	.short	0x0100
        /*0342*/ 	.byte	0x07
	.zero		1


	//   ....[38]....
        /*0344*/ 	.word	0x00000cd0
        /*0348*/ 	.word	0x000000ff
        /*034c*/ 	.word	0x00000128
        /*0350*/ 	.short	0x0100
        /*0352*/ 	.byte	0x07
	.zero		1


	//   ....[39]....
        /*0354*/ 	.word	0x00000ce0
        /*0358*/ 	.word	0x000000ff
        /*035c*/ 	.word	0x00000138
        /*0360*/ 	.short	0x0100
        /*0362*/ 	.byte	0x07
	.zero		1


	//   ....[40]....
        /*0364*/ 	.word	0x00001620
        /*0368*/ 	.word	0x000000ff
        /*036c*/ 	.word	0x00000068
        /*0370*/ 	.short	0x010a
        /*0372*/ 	.byte	0x04
	.zero		1


	//   ....[41]....
        /*0374*/ 	.word	0x000018e0
        /*0378*/ 	.word	0x000000ff
        /*037c*/ 	.word	0x00000068
        /*0380*/ 	.short	0x010a
        /*0382*/ 	.byte	0x09
	.zero		1


	//   ....[42]....
        /*0384*/ 	.word	0x00001a50
        /*0388*/ 	.word	0x000000ff
        /*038c*/ 	.word	0x00000068
        /*0390*/ 	.short	0x010a
        /*0392*/ 	.byte	0x08
	.zero		1


	//   ....[43]....
        /*0394*/ 	.word	0x00001c00
        /*0398*/ 	.word	0x000000ff
        /*039c*/ 	.word	0x00000108
        /*03a0*/ 	.short	0x0101
        /*03a2*/ 	.byte	0x16
	.zero		1


	//   ....[44]....
        /*03a4*/ 	.word	0x00001c30
        /*03a8*/ 	.word	0x000000ff
        /*03ac*/ 	.word	0x00000068
        /*03b0*/ 	.short	0x010a
        /*03b2*/ 	.byte	0x04
	.zero		1


	//   ....[45]....
        /*03b4*/ 	.word	0x00001ed0
        /*03b8*/ 	.word	0x000000ff
        /*03bc*/ 	.word	0x00000068
        /*03c0*/ 	.short	0x010a
        /*03c2*/ 	.byte	0x09
	.zero		1


	//   ....[46]....
        /*03c4*/ 	.word	0x00002040
        /*03c8*/ 	.word	0x000000ff
        /*03cc*/ 	.word	0x00000068
        /*03d0*/ 	.short	0x010a
        /*03d2*/ 	.byte	0x08
	.zero		1


	//   ....[47]....
        /*03d4*/ 	.word	0x00002230
        /*03d8*/ 	.word	0x000000ff
        /*03dc*/ 	.word	0x00000110
        /*03e0*/ 	.short	0x010a
        /*03e2*/ 	.byte	0x16
	.zero		1


	//   ....[48]....
        /*03e4*/ 	.word	0x000022f0
        /*03e8*/ 	.word	0x000000ff
        /*03ec*/ 	.word	0x00000000
        /*03f0*/ 	.short	0x0101
        /*03f2*/ 	.byte	0x04
	.zero		1


	//   ....[49]....
        /*03f4*/ 	.word	0x000027f0
        /*03f8*/ 	.word	0x000000ff
        /*03fc*/ 	.word	0x00000000
        /*0400*/ 	.short	0x010a
        /*0402*/ 	.byte	0x04
	.zero		1


	//   ....[50]....
        /*0404*/ 	.word	0x00002890
        /*0408*/ 	.word	0x000000ff
        /*040c*/ 	.word	0x00000000
        /*0410*/ 	.short	0x010a
        /*0412*/ 	.byte	0x04
	.zero		1


	//   ....[51]....
        /*0414*/ 	.word	0x00002930
        /*0418*/ 	.word	0x000000ff
        /*041c*/ 	.word	0x00000000
        /*0420*/ 	.short	0x010a
        /*0422*/ 	.byte	0x04
	.zero		1


	//   ....[52]....
        /*0424*/ 	.word	0x000029d0
        /*0428*/ 	.word	0x000000ff
        /*042c*/ 	.word	0x00000000
        /*0430*/ 	.short	0x010a
        /*0432*/ 	.byte	0x04
	.zero		1


	//   ....[53]....
        /*0434*/ 	.word	0x00002a70
        /*0438*/ 	.word	0x000000ff
        /*043c*/ 	.word	0x00000000
        /*0440*/ 	.short	0x010a
        /*0442*/ 	.byte	0x04
	.zero		1


	//   ....[54]....
        /*0444*/ 	.word	0x00002b10
        /*0448*/ 	.word	0x000000ff
        /*044c*/ 	.word	0x00000000
        /*0450*/ 	.short	0x010a
        /*0452*/ 	.byte	0x04
	.zero		1


	//   ....[55]....
        /*0454*/ 	.word	0x00002bb0
        /*0458*/ 	.word	0x000000ff
        /*045c*/ 	.word	0x00000000
        /*0460*/ 	.short	0x010a
        /*0462*/ 	.byte	0x04
	.zero		1


	//   ....[56]....
        /*0464*/ 	.word	0x00002c50
        /*0468*/ 	.word	0x000000ff
        /*046c*/ 	.word	0x00000000
        /*0470*/ 	.short	0x010a
        /*0472*/ 	.byte	0x04
	.zero		1


	//   ....[57]....
        /*0474*/ 	.word	0x00002cf0
        /*0478*/ 	.word	0x000000ff
        /*047c*/ 	.word	0x00000000
        /*0480*/ 	.short	0x010a
        /*0482*/ 	.byte	0x04
	.zero		1


	//   ....[58]....
        /*0484*/ 	.word	0x00002d90
        /*0488*/ 	.word	0x000000ff
        /*048c*/ 	.word	0x00000000
        /*0490*/ 	.short	0x010a
        /*0492*/ 	.byte	0x04
	.zero		1


	//   ....[59]....
        /*0494*/ 	.word	0x00002e30
        /*0498*/ 	.word	0x000000ff
        /*049c*/ 	.word	0x00000000
        /*04a0*/ 	.short	0x010a
        /*04a2*/ 	.byte	0x04
	.zero		1


	//   ....[60]....
        /*04a4*/ 	.word	0x00002ed0
        /*04a8*/ 	.word	0x000000ff
        /*04ac*/ 	.word	0x00000000
        /*04b0*/ 	.short	0x010a
        /*04b2*/ 	.byte	0x04
	.zero		1


	//   ....[61]....
        /*04b4*/ 	.word	0x00002f80
        /*04b8*/ 	.word	0x00000000
        /*04bc*/ 	.word	0x00000000
        /*04c0*/ 	.short	0x010a
        /*04c2*/ 	.byte	0xff
	.zero		1


	//   ....[62]....
        /*04c4*/ 	.word	0x000030b0
        /*04c8*/ 	.word	0x000000ff
        /*04cc*/ 	.word	0x00000118
        /*04d0*/ 	.short	0x010a
        /*04d2*/ 	.byte	0x2d
	.zero		1


	//   ....[63]....
        /*04d4*/ 	.word	0x00003150
        /*04d8*/ 	.word	0x000000ff
        /*04dc*/ 	.word	0x00000110
        /*04e0*/ 	.short	0x010a
        /*04e2*/ 	.byte	0x2d
	.zero		1


	//   ....[64]....
        /*04e4*/ 	.word	0x000031f0
        /*04e8*/ 	.word	0x000000ff
        /*04ec*/ 	.word	0x00000000
        /*04f0*/ 	.short	0x0101
        /*04f2*/ 	.byte	0x06
	.zero		1


	//   ....[65]....
        /*04f4*/ 	.word	0x00003230
        /*04f8*/ 	.word	0x000000ff
        /*04fc*/ 	.word	0x00000118
        /*0500*/ 	.short	0x0106
        /*0502*/ 	.byte	0x2d
	.zero		1


	//   ....[66]....
        /*0504*/ 	.word	0x00003270
        /*0508*/ 	.word	0x00000000
        /*050c*/ 	.word	0x00000118
        /*0510*/ 	.short	0x010a
        /*0512*/ 	.byte	0xff
	.zero		1


	//   ....[67]....
        /*0514*/ 	.word	0x000037c0
        /*0518*/ 	.word	0x000000ff
        /*051c*/ 	.word	0x00000110
        /*0520*/ 	.short	0x010a
        /*0522*/ 	.byte	0x06
	.zero		1


	//   ....[68]....
        /*0524*/ 	.word	0x00003870
        /*0528*/ 	.word	0x000000ff
        /*052c*/ 	.word	0x00000000
        /*0530*/ 	.short	0x0101
        /*0532*/ 	.byte	0x05
	.zero		1


	//   ....[69]....
        /*0534*/ 	.word	0x00003880
        /*0538*/ 	.word	0x000000ff
        /*053c*/ 	.word	0x00000130
        /*0540*/ 	.short	0x010a
        /*0542*/ 	.byte	0x08
	.zero		1


	//   ....[70]....
        /*0544*/ 	.word	0x00003910
        /*0548*/ 	.word	0x000000ff
        /*054c*/ 	.word	0x00000000
        /*0550*/ 	.short	0x010a
        /*0552*/ 	.byte	0x04
	.zero		1


	//   ....[71]....
        /*0554*/ 	.word	0x00003980
        /*0558*/ 	.word	0x000000ff
        /*055c*/ 	.word	0x00000000
        /*0560*/ 	.short	0x010a
        /*0562*/ 	.byte	0x07
	.zero		1


	//   ....[72]....
        /*0564*/ 	.word	0x00003ab0
        /*0568*/ 	.word	0x000000ff
        /*056c*/ 	.word	0x00000000
        /*0570*/ 	.short	0x010a
        /*0572*/ 	.byte	0x04
	.zero		1


	//   ....[73]....
        /*0574*/ 	.word	0x00003db0
        /*0578*/ 	.word	0x000000ff
        /*057c*/ 	.word	0x00000000
        /*0580*/ 	.short	0x010a
        /*0582*/ 	.byte	0x05
	.zero		1


	//   ....[74]....
        /*0584*/ 	.word	0x00003e40
        /*0588*/ 	.word	0x000000ff
        /*058c*/ 	.word	0x00000000
        /*0590*/ 	.short	0x010a
        /*0592*/ 	.byte	0x07
	.zero		1


	//   ....[75]....
        /*0594*/ 	.word	0x000042e0
        /*0598*/ 	.word	0x000000ff
        /*059c*/ 	.word	0x00000110
        /*05a0*/ 	.short	0x010a
        /*05a2*/ 	.byte	0x07
	.zero		1


	//   ....[76]....
        /*05a4*/ 	.word	0x00004380
        /*05a8*/ 	.word	0x000000ff
        /*05ac*/ 	.word	0x00000000
        /*05b0*/ 	.short	0x0101
        /*05b2*/ 	.byte	0x06
	.zero		1


	//   ....[77]....
        /*05b4*/ 	.word	0x000046a0
        /*05b8*/ 	.word	0x000000ff
        /*05bc*/ 	.word	0x00000108
        /*05c0*/ 	.short	0x010a
        /*05c2*/ 	.byte	0x07
	.zero		1


	//   ....[78]....
        /*05c4*/ 	.word	0x000048c0
        /*05c8*/ 	.word	0x000000ff
        /*05cc*/ 	.word	0x000000e8
        /*05d0*/ 	.short	0x010a
        /*05d2*/ 	.byte	0x11
	.zero		1


	//   ....[79]....
        /*05d4*/ 	.word	0x00004bc0
        /*05d8*/ 	.word	0x000000ff
        /*05dc*/ 	.word	0x000000d0
        /*05e0*/ 	.short	0x010b
        /*05e2*/ 	.byte	0x11
	.zero		1


	//   ....[80]....
        /*05e4*/ 	.word	0x00004c40
        /*05e8*/ 	.word	0x000000ff
        /*05ec*/ 	.word	0x00000000
        /*05f0*/ 	.short	0x0101
        /*05f2*/ 	.byte	0x13
	.zero		1


	//   ....[81]....
        /*05f4*/ 	.word	0x00004c70
        /*05f8*/ 	.word	0x000000ff
        /*05fc*/ 	.word	0x000000e8
        /*0600*/ 	.short	0x010a
        /*0602*/ 	.byte	0x0e
	.zero		1


	//   ....[82]....
        /*0604*/ 	.word	0x00004e70
        /*0608*/ 	.word	0x000000ff
        /*060c*/ 	.word	0x000000d0
        /*0610*/ 	.short	0x010b
        /*0612*/ 	.byte	0x0e
	.zero		1


	//   ....[83]....
        /*0614*/ 	.word	0x00004e90
        /*0618*/ 	.word	0x000000ff
        /*061c*/ 	.word	0x00000000
        /*0620*/ 	.short	0x0101
        /*0622*/ 	.byte	0x12
	.zero		1


	//   ....[84]....
        /*0624*/ 	.word	0x00004ef0
        /*0628*/ 	.word	0x000000ff
        /*062c*/ 	.word	0x00000000
        /*0630*/ 	.short	0x010a
        /*0632*/ 	.byte	0x04
	.zero		1


	//   ....[85]....
        /*0634*/ 	.word	0x00004fb0
        /*0638*/ 	.word	0x00000002
        /*063c*/ 	.word	0x00000000
        /*0640*/ 	.short	0x010a
        /*0642*/ 	.byte	0xff
	.zero		1


	//   ....[86]....
        /*0644*/ 	.word	0x00005030
        /*0648*/ 	.word	0x00000000
        /*064c*/ 	.word	0x00000000
        /*0650*/ 	.short	0x010a
        /*0652*/ 	.byte	0xff
	.zero		1


	//   ....[87]....
        /*0654*/ 	.word	0x000053d0
        /*0658*/ 	.word	0x000000ff
        /*065c*/ 	.word	0x00000110
        /*0660*/ 	.short	0x010a
        /*0662*/ 	.byte	0x34
	.zero		1


	//   ....[88]....
        /*0664*/ 	.word	0x000054f0
        /*0668*/ 	.word	0x000000ff
        /*066c*/ 	.word	0x00000000
        /*0670*/ 	.short	0x0101
        /*0672*/ 	.byte	0x04
	.zero		1


	//   ....[89]....
        /*0674*/ 	.word	0x00005eb0
        /*0678*/ 	.word	0x00000000
        /*067c*/ 	.word	0x000000d0
        /*0680*/ 	.short	0x010a
        /*0682*/ 	.byte	0xff
	.zero		1


	//   ....[90]....
        /*0684*/ 	.word	0x00005f60
        /*0688*/ 	.word	0x00000054
        /*068c*/ 	.word	0x00000120
        /*0690*/ 	.short	0x010a
        /*0692*/ 	.byte	0xff
	.zero		1


	//   ....[91]....
        /*0694*/ 	.word	0x00006000
        /*0698*/ 	.word	0x00000000
        /*069c*/ 	.word	0x000000d0
        /*06a0*/ 	.short	0x010a
        /*06a2*/ 	.byte	0xff
	.zero		1


	//   ....[92]....
        /*06a4*/ 	.word	0x000061a0
        /*06a8*/ 	.word	0x00000054
        /*06ac*/ 	.word	0x00000120
        /*06b0*/ 	.short	0x010a
        /*06b2*/ 	.byte	0xff
	.zero		1


	//   ....[93]....
        /*06b4*/ 	.word	0x00006990
        /*06b8*/ 	.word	0x00000000
        /*06bc*/ 	.word	0x00000000
        /*06c0*/ 	.short	0x0101
        /*06c2*/ 	.byte	0xff
	.zero		1


	//   ....[94]....
        /*06c4*/ 	.word	0x000069a0
        /*06c8*/ 	.word	0x00000003
        /*06cc*/ 	.word	0x000000d0
        /*06d0*/ 	.short	0x010a
        /*06d2*/ 	.byte	0xff
	.zero		1


	//   ....[95]....
        /*06d4*/ 	.word	0x00006a60
        /*06d8*/ 	.word	0x00000003
        /*06dc*/ 	.word	0x000000d0
        /*06e0*/ 	.short	0x010a
        /*06e2*/ 	.byte	0xff
	.zero		1


	//   ....[96]....
        /*06e4*/ 	.word	0x00006da0
        /*06e8*/ 	.word	0x000000ff
        /*06ec*/ 	.word	0x00000000
        /*06f0*/ 	.short	0x0101
        /*06f2*/ 	.byte	0x05
	.zero		1


	//   ....[97]....
        /*06f4*/ 	.word	0x00007390
        /*06f8*/ 	.word	0x00000002
        /*06fc*/ 	.word	0x00000000
        /*0700*/ 	.short	0x0101
        /*0702*/ 	.byte	0xff
	.zero		1


	//   ....[98]....
        /*0704*/ 	.word	0x000075d0
        /*0708*/ 	.word	0x000000ff
        /*070c*/ 	.word	0x00000000
        /*0710*/ 	.short	0x0101
        /*0712*/ 	.byte	0x04
	.zero		1


	//   ....[99]....
        /*0714*/ 	.word	0x00007600
        /*0718*/ 	.word	0x00000002
        /*071c*/ 	.word	0x00000068
        /*0720*/ 	.short	0x010a
        /*0722*/ 	.byte	0xff
	.zero		1


	//   ....[100]....
        /*0724*/ 	.word	0x00007660
        /*0728*/ 	.word	0x00000002
        /*072c*/ 	.word	0x00000068
        /*0730*/ 	.short	0x010a
        /*0732*/ 	.byte	0xff
	.zero		1


	//   ....[101]....
        /*0734*/ 	.word	0x000076c0
        /*0738*/ 	.word	0x00000002
        /*073c*/ 	.word	0x00000110
        /*0740*/ 	.short	0x010a
        /*0742*/ 	.byte	0xff
	.zero		1


	//   ....[102]....
        /*0744*/ 	.word	0x00007720
        /*0748*/ 	.word	0x00000000
        /*074c*/ 	.word	0x00000000
        /*0750*/ 	.short	0x010a
        /*0752*/ 	.byte	0xff
	.zero		1


	//   ....[103]....
        /*0754*/ 	.word	0x00007780
        /*0758*/ 	.word	0x00000000
        /*075c*/ 	.word	0x00000000
        /*0760*/ 	.short	0x010a
        /*0762*/ 	.byte	0xff
	.zero		1


	//   ....[104]....
        /*0764*/ 	.word	0x000077e0
        /*0768*/ 	.word	0x00000000
        /*076c*/ 	.word	0x00000000
        /*0770*/ 	.short	0x010a
        /*0772*/ 	.byte	0xff
	.zero		1


	//   ....[105]....
        /*0774*/ 	.word	0x00007840
        /*0778*/ 	.word	0x00000000
        /*077c*/ 	.word	0x00000000
        /*0780*/ 	.short	0x010a
        /*0782*/ 	.byte	0xff
	.zero		1


	//   ....[106]....
        /*0784*/ 	.word	0x000078a0
        /*0788*/ 	.word	0x00000000
        /*078c*/ 	.word	0x00000000
        /*0790*/ 	.short	0x010a
        /*0792*/ 	.byte	0xff
	.zero		1


	//   ....[107]....
        /*0794*/ 	.word	0x00007900
        /*0798*/ 	.word	0x00000000
        /*079c*/ 	.word	0x00000000
        /*07a0*/ 	.short	0x010a
        /*07a2*/ 	.byte	0xff
	.zero		1


	//   ....[108]....
        /*07a4*/ 	.word	0x00007960
        /*07a8*/ 	.word	0x00000000
        /*07ac*/ 	.word	0x00000000
        /*07b0*/ 	.short	0x010a
        /*07b2*/ 	.byte	0xff
	.zero		1


	//   ....[109]....
        /*07b4*/ 	.word	0x000079c0
        /*07b8*/ 	.word	0x00000000
        /*07bc*/ 	.word	0x00000000
        /*07c0*/ 	.short	0x010a
        /*07c2*/ 	.byte	0xff
	.zero		1


	//   ....[110]....
        /*07c4*/ 	.word	0x00007a20
        /*07c8*/ 	.word	0x00000000
        /*07cc*/ 	.word	0x00000000
        /*07d0*/ 	.short	0x010a
        /*07d2*/ 	.byte	0xff
	.zero		1


	//   ....[111]....
        /*07d4*/ 	.word	0x00007a80
        /*07d8*/ 	.word	0x00000000
        /*07dc*/ 	.word	0x00000000
        /*07e0*/ 	.short	0x010a
        /*07e2*/ 	.byte	0xff
	.zero		1


	//   ....[112]....
        /*07e4*/ 	.word	0x00007ae0
        /*07e8*/ 	.word	0x00000000
        /*07ec*/ 	.word	0x00000000
        /*07f0*/ 	.short	0x010a
        /*07f2*/ 	.byte	0xff
	.zero		1


	//   ....[113]....
        /*07f4*/ 	.word	0x00007b40
        /*07f8*/ 	.word	0x00000000
        /*07fc*/ 	.word	0x00000000
        /*0800*/ 	.short	0x010a
        /*0802*/ 	.byte	0xff
	.zero		1


	//   ....[114]....
        /*0804*/ 	.word	0x00007ba0
        /*0808*/ 	.word	0x00000004
        /*080c*/ 	.word	0x00000118
        /*0810*/ 	.short	0x010a
        /*0812*/ 	.byte	0xff
	.zero		1


	//   ....[115]....
        /*0814*/ 	.word	0x00007c00
        /*0818*/ 	.word	0x00000004
        /*081c*/ 	.word	0x00000110
        /*0820*/ 	.short	0x010a
        /*0822*/ 	.byte	0xff
	.zero		1


	//   ....[116]....
        /*0824*/ 	.word	0x00007c60
        /*0828*/ 	.word	0x00000000
        /*082c*/ 	.word	0x00000110
        /*0830*/ 	.short	0x010a
        /*0832*/ 	.byte	0xff
	.zero		1


	//   ....[117]....
        /*0834*/ 	.word	0x00007cc0
        /*0838*/ 	.word	0x00000005
        /*083c*/ 	.word	0x00000130
        /*0840*/ 	.short	0x010a
        /*0842*/ 	.byte	0xff
	.zero		1


	//   ....[118]....
        /*0844*/ 	.word	0x00007d20
        /*0848*/ 	.word	0x00000000
        /*084c*/ 	.word	0x00000000
        /*0850*/ 	.short	0x010a
        /*0852*/ 	.byte	0xff
	.zero		1


	//   ....[119]....
        /*0854*/ 	.word	0x00007d80
        /*0858*/ 	.word	0x00000000
        /*085c*/ 	.word	0x00000000
        /*0860*/ 	.short	0x010a
        /*0862*/ 	.byte	0xff
	.zero		1


	//   ....[120]....
        /*0864*/ 	.word	0x00007de0
        /*0868*/ 	.word	0x00000000
        /*086c*/ 	.word	0x00000000
        /*0870*/ 	.short	0x010a
        /*0872*/ 	.byte	0xff
	.zero		1


	//   ....[121]....
        /*0874*/ 	.word	0x00007e40
        /*0878*/ 	.word	0x00000000
        /*087c*/ 	.word	0x00000110
        /*0880*/ 	.short	0x010a
        /*0882*/ 	.byte	0xff
	.zero		1


	//   ....[122]....
        /*0884*/ 	.word	0x00007ea0
        /*0888*/ 	.word	0x00000000
        /*088c*/ 	.word	0x00000108
        /*0890*/ 	.short	0x010a
        /*0892*/ 	.byte	0xff
	.zero		1


	//   ....[123]....
        /*0894*/ 	.word	0x00007f00
        /*0898*/ 	.word	0x00000003
        /*089c*/ 	.word	0x000000e8
        /*08a0*/ 	.short	0x010a
        /*08a2*/ 	.byte	0xff
	.zero		1


	//   ....[124]....
        /*08a4*/ 	.word	0x00007f60
        /*08a8*/ 	.word	0x00000003
        /*08ac*/ 	.word	0x000000e8
        /*08b0*/ 	.short	0x010a
        /*08b2*/ 	.byte	0xff
	.zero		1


	//   ....[125]....
        /*08b4*/ 	.word	0x00007fc0
        /*08b8*/ 	.word	0x00000000
        /*08bc*/ 	.word	0x00000000
        /*08c0*/ 	.short	0x010a
        /*08c2*/ 	.byte	0xff
	.zero		1


	//   ....[126]....
        /*08c4*/ 	.word	0x00008010
        /*08c8*/ 	.word	0x00000002
        /*08cc*/ 	.word	0x00000000
        /*08d0*/ 	.short	0x010a
        /*08d2*/ 	.byte	0xff
	.zero		1


	//   ....[127]....
        /*08d4*/ 	.word	0x00008070
        /*08d8*/ 	.word	0x00000000
        /*08dc*/ 	.word	0x00000110
        /*08e0*/ 	.short	0x010a
        /*08e2*/ 	.byte	0xff
	.zero		1


	//   ....[128]....
        /*08e4*/ 	.word	0x000080c0
        /*08e8*/ 	.word	0x00000000
        /*08ec*/ 	.word	0x000000d0
        /*08f0*/ 	.short	0x010a
        /*08f2*/ 	.byte	0xff
	.zero		1


	//   ....[129]....
        /*08f4*/ 	.word	0x00008110
        /*08f8*/ 	.word	0x00000054
        /*08fc*/ 	.word	0x00000120
        /*0900*/ 	.short	0x010a
        /*0902*/ 	.byte	0xff
	.zero		1


	//   ....[130]....
        /*0904*/ 	.word	0x00008160
        /*0908*/ 	.word	0x00000003
        /*090c*/ 	.word	0x000000d0
        /*0910*/ 	.short	0x010a
        /*0912*/ 	.byte	0xff
	.zero		1


	//----- nvinfo : EIATTR_NUM_MBARRIERS
	.align		4
.L_47:
        /*0914*/ 	.byte	0x03, 0x38
        /*0916*/ 	.short	0x0028


	//----- nvinfo : EIATTR_EXIT_INSTR_OFFSETS
	.align		4
        /*0918*/ 	.byte	0x04, 0x1c
        /*091a*/ 	.short	(.L_49 - .L_48)


	//   ....[0]....
.L_48:
        /*091c*/ 	.word	0x00002fb0


	//   ....[1]....
        /*0920*/ 	.word	0x00003240


	//   ....[2]....
        /*0924*/ 	.word	0x000032a0


	//   ....[3]....
        /*0928*/ 	.word	0x000040b0


	//   ....[4]....
        /*092c*/ 	.word	0x00005060


	//   ....[5]....
        /*0930*/ 	.word	0x000050a0


	//   ....[6]....
        /*0934*/ 	.word	0x000074c0


	//   ....[7]....
        /*0938*/ 	.word	0x00007540


	//   ....[8]....
        /*093c*/ 	.word	0x00007570


	//   ....[9]....
        /*0940*/ 	.word	0x000075e0


	//----- nvinfo : EIATTR_MAX_THREADS
	.align		4
.L_49:
        /*0944*/ 	.byte	0x04, 0x05
        /*0946*/ 	.short	(.L_51 - .L_50)
.L_50:
        /*0948*/ 	.word	0x00000100
        /*094c*/ 	.word	0x00000001
        /*0950*/ 	.word	0x00000001


	//----- nvinfo : EIATTR_CRS_STACK_SIZE
	.align		4
.L_51:
        /*0954*/ 	.byte	0x04, 0x1e
        /*0956*/ 	.short	(.L_53 - .L_52)
.L_52:
        /*0958*/ 	.word	0x00000000


	//----- nvinfo : EIATTR_CBANK_PARAM_SIZE
	.align		4
.L_53:
        /*095c*/ 	.byte	0x03, 0x19
        /*095e*/ 	.short	0x0800


	//----- nvinfo : EIATTR_PARAM_CBANK
	.align		4
        /*0960*/ 	.byte	0x04, 0x0a
        /*0962*/ 	.short	(.L_55 - .L_54)
	.align		4
.L_54:
        /*0964*/ 	.word	index@(.nv.constant0._ZN7cutlass13device_kernelINS_4conv6kernel13ConvUniversalINS1_16ConvProblemShapeILNS1_8OperatorE0ELi2EEENS1_10collective14CollectiveConvINS1_47MainloopSm100TmaUmmaWarpSpecializedImplicitGemmILS5_0ELi13ELi2ELi1ELi2EN4cute5tupleIJNSA_1CILi1EEESD_SD_EEEEENSB_IJNSC_ILi64EEESG_NSB_IJSG_EEEEEENS_10bfloat16_tESJ_NSA_8TiledMMAINSA_8MMA_AtomIJNSA_20SM100_MMA_F16BF16_SSISJ_SJ_fLi64ELi64ELNSA_4UMMA5MajorE0ELSO_0ELNSN_7ScaleInE0ELSP_0EEEEEENSA_6LayoutISE_NSB_IJNSC_ILi0EEEST_ST_EEEEENSB_IJNSA_10UnderscoreESW_SW_EEEEENS7_6detail27Sm100ImplicitGemmTileTraitsINSA_20SM90_TMA_LOAD_IM2COLENSA_14ComposedLayoutINSA_7SwizzleILi3ELi4ELi3EEENSA_18smem_ptr_flag_bitsILi16EEENSS_INSB_IJNSC_ILi8EEESG_EEENSB_IJSG_SD_EEEEEEEvEENS10_INSA_13SM90_TMA_LOADES1B_vEEEENS_8epilogue10collective18CollectiveEpilogueINS1G_23Sm100TmaWarpSpecializedILi3ELi2ELi16ELb1ELb0EEEJSI_NSB_IJNSS_ISG_SD_EENSS_INSC_ILi32EEESD_EEEEESJ_NSB_IJNSB_IJlllEEESD_ST_EEESJ_S1Q_NS1G_6fusion15FusionCallbacksIS1K_NS1R_17LinearCombinationISJ_fSJ_fLNS_15FloatRoundStyleE2EEESI_S1O_JEEENSA_5SM1004TMEM4LOAD26SM100_TMEM_LOAD_16dp256b4xES11_NS12_INS13_ILi2ELi4ELi3EEES16_NSS_INSB_IJS17_S1M_EEENSB_IJS1M_SD_EEEEEEENSA_17SM75_U32x4_LDSM_NENSA_21SM90_TMA_STORE_IM2COLES25_NSA_17SM90_U32x4_STSM_NENSA_39AutoVectorizingCopyWithAssumedAlignmentILi128EEEEEEvvEEEEvNT_6ParamsE)
        /*0968*/ 	.short	0x0380
        /*096a*/ 	.short	0x0800


	//----- nvinfo : EIATTR_SW_WAR
	.align		4
.L_55:
        /*096c*/ 	.byte	0x04, 0x36
        /*096e*/ 	.short	(.L_57 - .L_56)
.L_56:
        /*0970*/ 	.word	0x00000008
.L_57:


//--------------------- .nv.callgraph             --------------------------
	.section	.nv.callgraph,"",@"SHT_CUDA_CALLGRAPH"
	.align	4
	.sectionentsize	8
	.align		4
        /*0000*/ 	.word	0x00000000
	.align		4
        /*0004*/ 	.word	0xffffffff
	.align		4
        /*0008*/ 	.word	index@(_ZN7cutlass13device_kernelINS_4conv6kernel13ConvUniversalINS1_16ConvProblemShapeILNS1_8OperatorE0ELi2EEENS1_10collective14CollectiveConvINS1_47MainloopSm100TmaUmmaWarpSpecializedImplicitGemmILS5_0ELi13ELi2ELi1ELi2EN4cute5tupleIJNSA_1CILi1EEESD_SD_EEEEENSB_IJNSC_ILi64EEESG_NSB_IJSG_EEEEEENS_10bfloat16_tESJ_NSA_8TiledMMAINSA_8MMA_AtomIJNSA_20SM100_MMA_F16BF16_SSISJ_SJ_fLi64ELi64ELNSA_4UMMA5MajorE0ELSO_0ELNSN_7ScaleInE0ELSP_0EEEEEENSA_6LayoutISE_NSB_IJNSC_ILi0EEEST_ST_EEEEENSB_IJNSA_10UnderscoreESW_SW_EEEEENS7_6detail27Sm100ImplicitGemmTileTraitsINSA_20SM90_TMA_LOAD_IM2COLENSA_14ComposedLayoutINSA_7SwizzleILi3ELi4ELi3EEENSA_18smem_ptr_flag_bitsILi16EEENSS_INSB_IJNSC_ILi8EEESG_EEENSB_IJSG_SD_EEEEEEEvEENS10_INSA_13SM90_TMA_LOADES1B_vEEEENS_8epilogue10collective18CollectiveEpilogueINS1G_23Sm100TmaWarpSpecializedILi3ELi2ELi16ELb1ELb0EEEJSI_NSB_IJNSS_ISG_SD_EENSS_INSC_ILi32EEESD_EEEEESJ_NSB_IJNSB_IJlllEEESD_ST_EEESJ_S1Q_NS1G_6fusion15FusionCallbacksIS1K_NS1R_17LinearCombinationISJ_fSJ_fLNS_15FloatRoundStyleE2EEESI_S1O_JEEENSA_5SM1004TMEM4LOAD26SM100_TMEM_LOAD_16dp256b4xES11_NS12_INS13_ILi2ELi4ELi3EEES16_NSS_INSB_IJS17_S1M_EEENSB_IJS1M_SD_EEEEEEENSA_17SM75_U32x4_LDSM_NENSA_21SM90_TMA_STORE_IM2COLES25_NSA_17SM90_U32x4_STSM_NENSA_39AutoVectorizingCopyWithAssumedAlignmentILi128EEEEEEvvEEEEvNT_6ParamsE)
	.align		4
        /*000c*/ 	.word	index@(__assertfail)
	.align		4
        /*0010*/ 	.word	0x00000000
	.align		4
        /*0014*/ 	.word	0xfffffffe
	.align		4
        /*0018*/ 	.word	0x00000000
	.align		4
        /*001c*/ 	.word	0xfffffffd
	.align		4
        /*0020*/ 	.word	0x00000000
	.align		4
        /*0024*/ 	.word	0xfffffffc


//--------------------- .nv.constant4             --------------------------
	.section	.nv.constant4,"a",@progbits
	.align	8
	.align		8
.nv.constant4:
        /*0000*/ 	.dword	__assertfail
	.align		8
        /*0008*/ 	.dword	__unnamed_1
	.align		8
        /*0010*/ 	.dword	__unnamed_2
	.align		8
        /*0018*/ 	.dword	_ZN39_INTERNAL_f2557da5_4_k_cu_9085bb67_32904cuda3std3__45__cpo5beginE
	.align		8
        /*0020*/ 	.dword	_ZN39_INTERNAL_f2557da5_4_k_cu_9085bb67_32904cuda3std3__45__cpo3endE
	.align		8
        /*0028*/ 	.dword	_ZN39_INTERNAL_f2557da5_4_k_cu_9085bb67_32904cuda3std3__45__cpo6cbeginE
	.align		8
        /*0030*/ 	.dword	_ZN39_INTERNAL_f2557da5_4_k_cu_9085bb67_32904cuda3std3__45__cpo4cendE
	.align		8
        /*0038*/ 	.dword	_ZN39_INTERNAL_f2557da5_4_k_cu_9085bb67_32904cuda3std3__441_GLOBAL__N__f2557da5_4_k_cu_9085bb67_32906ignoreE
	.align		8
        /*0040*/ 	.dword	_ZN39_INTERNAL_f2557da5_4_k_cu_9085bb67_32904cuda3std3__419piecewise_constructE
	.align		8
        /*0048*/ 	.dword	_ZN39_INTERNAL_f2557da5_4_k_cu_9085bb67_32904cuda3std3__48in_placeE
	.align		8
        /*0050*/ 	.dword	_ZN39_INTERNAL_f2557da5_4_k_cu_9085bb67_32904cuda3std6ranges3__45__cpo4swapE
	.align		8
        /*0058*/ 	.dword	_ZN39_INTERNAL_f2557da5_4_k_cu_9085bb67_32904cuda3std6ranges3__45__cpo9iter_moveE
	.align		8
        /*0060*/ 	.dword	_ZN39_INTERNAL_f2557da5_4_k_cu_9085bb67_32904cute7productE
	.align		8
        /*0068*/ 	.dword	_ZN39_INTERNAL_f2557da5_4_k_cu_9085bb67_32904cute1_E
	.align		8
        /*0070*/ 	.dword	$str$27
	.align		8
        /*0078*/ 	.dword	$str$28
	.align		8
        /*0080*/ 	.dword	$str$29
	.align		8
        /*0088*/ 	.dword	$str$30


//--------------------- .text._ZN7cutlass13device_kernelINS_4conv6kernel13ConvUniversalINS1_16ConvProblemShapeILNS1_8OperatorE0ELi2EEENS1_10collective14CollectiveConvINS1_47MainloopSm100TmaUmmaWarpSpecializedImplicitGemmILS5_0ELi13ELi2ELi1ELi2EN4cute5tupleIJNSA_1CILi1EEESD_SD_EEEEENSB_IJNSC_ILi64EEESG_NSB_IJSG_EEEEEENS_10bfloat16_tESJ_NSA_8TiledMMAINSA_8MMA_AtomIJNSA_20SM100_MMA_F16BF16_SSISJ_SJ_fLi64ELi64ELNSA_4UMMA5MajorE0ELSO_0ELNSN_7ScaleInE0ELSP_0EEEEEENSA_6LayoutISE_NSB_IJNSC_ILi0EEEST_ST_EEEEENSB_IJNSA_10UnderscoreESW_SW_EEEEENS7_6detail27Sm100ImplicitGemmTileTraitsINSA_20SM90_TMA_LOAD_IM2COLENSA_14ComposedLayoutINSA_7SwizzleILi3ELi4ELi3EEENSA_18smem_ptr_flag_bitsILi16EEENSS_INSB_IJNSC_ILi8EEESG_EEENSB_IJSG_SD_EEEEEEEvEENS10_INSA_13SM90_TMA_LOADES1B_vEEEENS_8epilogue10collective18CollectiveEpilogueINS1G_23Sm100TmaWarpSpecializedILi3ELi2ELi16ELb1ELb0EEEJSI_NSB_IJNSS_ISG_SD_EENSS_INSC_ILi32EEESD_EEEEESJ_NSB_IJNSB_IJlllEEESD_ST_EEESJ_S1Q_NS1G_6fusion15FusionCallbacksIS1K_NS1R_17LinearCombinationISJ_fSJ_fLNS_15FloatRoundStyleE2EEESI_S1O_JEEENSA_5SM1004TMEM4LOAD26SM100_TMEM_LOAD_16dp256b4xES11_NS12_INS13_ILi2ELi4ELi3EEES16_NSS_INSB_IJS17_S1M_EEENSB_IJS1M_SD_EEEEEEENSA_17SM75_U32x4_LDSM_NENSA_21SM90_TMA_STORE_IM2COLES25_NSA_17SM90_U32x4_STSM_NENSA_39AutoVectorizingCopyWithAssumedAlignmentILi128EEEEEEvvEEEEvNT_6ParamsE --------------------------
	.section	.text._ZN7cutlass13device_kernelINS_4conv6kernel13ConvUniversalINS1_16ConvProblemShapeILNS1_8OperatorE0ELi2EEENS1_10collective14CollectiveConvINS1_47MainloopSm100TmaUmmaWarpSpecializedImplicitGemmILS5_0ELi13ELi2ELi1ELi2EN4cute5tupleIJNSA_1CILi1EEESD_SD_EEEEENSB_IJNSC_ILi64EEESG_NSB_IJSG_EEEEEENS_10bfloat16_tESJ_NSA_8TiledMMAINSA_8MMA_AtomIJNSA_20SM100_MMA_F16BF16_SSISJ_SJ_fLi64ELi64ELNSA_4UMMA5MajorE0ELSO_0ELNSN_7ScaleInE0ELSP_0EEEEEENSA_6LayoutISE_NSB_IJNSC_ILi0EEEST_ST_EEEEENSB_IJNSA_10UnderscoreESW_SW_EEEEENS7_6detail27Sm100ImplicitGemmTileTraitsINSA_20SM90_TMA_LOAD_IM2COLENSA_14ComposedLayoutINSA_7SwizzleILi3ELi4ELi3EEENSA_18smem_ptr_flag_bitsILi16EEENSS_INSB_IJNSC_ILi8EEESG_EEENSB_IJSG_SD_EEEEEEEvEENS10_INSA_13SM90_TMA_LOADES1B_vEEEENS_8epilogue10collective18CollectiveEpilogueINS1G_23Sm100TmaWarpSpecializedILi3ELi2ELi16ELb1ELb0EEEJSI_NSB_IJNSS_ISG_SD_EENSS_INSC_ILi32EEESD_EEEEESJ_NSB_IJNSB_IJlllEEESD_ST_EEESJ_S1Q_NS1G_6fusion15FusionCallbacksIS1K_NS1R_17LinearCombinationISJ_fSJ_fLNS_15FloatRoundStyleE2EEESI_S1O_JEEENSA_5SM1004TMEM4LOAD26SM100_TMEM_LOAD_16dp256b4xES11_NS12_INS13_ILi2ELi4ELi3EEES16_NSS_INSB_IJS17_S1M_EEENSB_IJS1M_SD_EEEEEEENSA_17SM75_U32x4_LDSM_NENSA_21SM90_TMA_STORE_IM2COLES25_NSA_17SM90_U32x4_STSM_NENSA_39AutoVectorizingCopyWithAssumedAlignmentILi128EEEEEEvvEEEEvNT_6ParamsE,"ax",@progbits
	.align	128
.text._ZN7cutlass13device_kernelINS_4conv6kernel13ConvUniversalINS1_16ConvProblemShapeILNS1_8OperatorE0ELi2EEENS1_10collective14CollectiveConvINS1_47MainloopSm100TmaUmmaWarpSpecializedImplicitGemmILS5_0ELi13ELi2ELi1ELi2EN4cute5tupleIJNSA_1CILi1EEESD_SD_EEEEENSB_IJNSC_ILi64EEESG_NSB_IJSG_EEEEEENS_10bfloat16_tESJ_NSA_8TiledMMAINSA_8MMA_AtomIJNSA_20SM100_MMA_F16BF16_SSISJ_SJ_fLi64ELi64ELNSA_4UMMA5MajorE0ELSO_0ELNSN_7ScaleInE0ELSP_0EEEEEENSA_6LayoutISE_NSB_IJNSC_ILi0EEEST_ST_EEEEENSB_IJNSA_10UnderscoreESW_SW_EEEEENS7_6detail27Sm100ImplicitGemmTileTraitsINSA_20SM90_TMA_LOAD_IM2COLENSA_14ComposedLayoutINSA_7SwizzleILi3ELi4ELi3EEENSA_18smem_ptr_flag_bitsILi16EEENSS_INSB_IJNSC_ILi8EEESG_EEENSB_IJSG_SD_EEEEEEEvEENS10_INSA_13SM90_TMA_LOADES1B_vEEEENS_8epilogue10collective18CollectiveEpilogueINS1G_23Sm100TmaWarpSpecializedILi3ELi2ELi16ELb1ELb0EEEJSI_NSB_IJNSS_ISG_SD_EENSS_INSC_ILi32EEESD_EEEEESJ_NSB_IJNSB_IJlllEEESD_ST_EEESJ_S1Q_NS1G_6fusion15FusionCallbacksIS1K_NS1R_17LinearCombinationISJ_fSJ_fLNS_15FloatRoundStyleE2EEESI_S1O_JEEENSA_5SM1004TMEM4LOAD26SM100_TMEM_LOAD_16dp256b4xES11_NS12_INS13_ILi2ELi4ELi3EEES16_NSS_INSB_IJS17_S1M_EEENSB_IJS1M_SD_EEEEEEENSA_17SM75_U32x4_LDSM_NENSA_21SM90_TMA_STORE_IM2COLES25_NSA_17SM90_U32x4_STSM_NENSA_39AutoVectorizingCopyWithAssumedAlignmentILi128EEEEEEvvEEEEvNT_6ParamsE:
        .type           _ZN7cutlass13device_kernelINS_4conv6kernel13ConvUniversalINS1_16ConvProblemShapeILNS1_8OperatorE0ELi2EEENS1_10collective14CollectiveConvINS1_47MainloopSm100TmaUmmaWarpSpecializedImplicitGemmILS5_0ELi13ELi2ELi1ELi2EN4cute5tupleIJNSA_1CILi1EEESD_SD_EEEEENSB_IJNSC_ILi64EEESG_NSB_IJSG_EEEEEENS_10bfloat16_tESJ_NSA_8TiledMMAINSA_8MMA_AtomIJNSA_20SM100_MMA_F16BF16_SSISJ_SJ_fLi64ELi64ELNSA_4UMMA5MajorE0ELSO_0ELNSN_7ScaleInE0ELSP_0EEEEEENSA_6LayoutISE_NSB_IJNSC_ILi0EEEST_ST_EEEEENSB_IJNSA_10UnderscoreESW_SW_EEEEENS7_6detail27Sm100ImplicitGemmTileTraitsINSA_20SM90_TMA_LOAD_IM2COLENSA_14ComposedLayoutINSA_7SwizzleILi3ELi4ELi3EEENSA_18smem_ptr_flag_bitsILi16EEENSS_INSB_IJNSC_ILi8EEESG_EEENSB_IJSG_SD_EEEEEEEvEENS10_INSA_13SM90_TMA_LOADES1B_vEEEENS_8epilogue10collective18CollectiveEpilogueINS1G_23Sm100TmaWarpSpecializedILi3ELi2ELi16ELb1ELb0EEEJSI_NSB_IJNSS_ISG_SD_EENSS_INSC_ILi32EEESD_EEEEESJ_NSB_IJNSB_IJlllEEESD_ST_EEESJ_S1Q_NS1G_6fusion15FusionCallbacksIS1K_NS1R_17LinearCombinationISJ_fSJ_fLNS_15FloatRoundStyleE2EEESI_S1O_JEEENSA_5SM1004TMEM4LOAD26SM100_TMEM_LOAD_16dp256b4xES11_NS12_INS13_ILi2ELi4ELi3EEES16_NSS_INSB_IJS17_S1M_EEENSB_IJS1M_SD_EEEEEEENSA_17SM75_U32x4_LDSM_NENSA_21SM90_TMA_STORE_IM2COLES25_NSA_17SM90_U32x4_STSM_NENSA_39AutoVectorizingCopyWithAssumedAlignmentILi128EEEEEEvvEEEEvNT_6ParamsE,@function
        .size           _ZN7cutlass13device_kernelINS_4conv6kernel13ConvUniversalINS1_16ConvProblemShapeILNS1_8OperatorE0ELi2EEENS1_10collective14CollectiveConvINS1_47MainloopSm100TmaUmmaWarpSpecializedImplicitGemmILS5_0ELi13ELi2ELi1ELi2EN4cute5tupleIJNSA_1CILi1EEESD_SD_EEEEENSB_IJNSC_ILi64EEESG_NSB_IJSG_EEEEEENS_10bfloat16_tESJ_NSA_8TiledMMAINSA_8MMA_AtomIJNSA_20SM100_MMA_F16BF16_SSISJ_SJ_fLi64ELi64ELNSA_4UMMA5MajorE0ELSO_0ELNSN_7ScaleInE0ELSP_0EEEEEENSA_6LayoutISE_NSB_IJNSC_ILi0EEEST_ST_EEEEENSB_IJNSA_10UnderscoreESW_SW_EEEEENS7_6detail27Sm100ImplicitGemmTileTraitsINSA_20SM90_TMA_LOAD_IM2COLENSA_14ComposedLayoutINSA_7SwizzleILi3ELi4ELi3EEENSA_18smem_ptr_flag_bitsILi16EEENSS_INSB_IJNSC_ILi8EEESG_EEENSB_IJSG_SD_EEEEEEEvEENS10_INSA_13SM90_TMA_LOADES1B_vEEEENS_8epilogue10collective18CollectiveEpilogueINS1G_23Sm100TmaWarpSpecializedILi3ELi2ELi16ELb1ELb0EEEJSI_NSB_IJNSS_ISG_SD_EENSS_INSC_ILi32EEESD_EEEEESJ_NSB_IJNSB_IJlllEEESD_ST_EEESJ_S1Q_NS1G_6fusion15FusionCallbacksIS1K_NS1R_17LinearCombinationISJ_fSJ_fLNS_15FloatRoundStyleE2EEESI_S1O_JEEENSA_5SM1004TMEM4LOAD26SM100_TMEM_LOAD_16dp256b4xES11_NS12_INS13_ILi2ELi4ELi3EEES16_NSS_INSB_IJS17_S1M_EEENSB_IJS1M_SD_EEEEEEENSA_17SM75_U32x4_LDSM_NENSA_21SM90_TMA_STORE_IM2COLES25_NSA_17SM90_U32x4_STSM_NENSA_39AutoVectorizingCopyWithAssumedAlignmentILi128EEEEEEvvEEEEvNT_6ParamsE,(.L_x_171 - _ZN7cutlass13device_kernelINS_4conv6kernel13ConvUniversalINS1_16ConvProblemShapeILNS1_8OperatorE0ELi2EEENS1_10collective14CollectiveConvINS1_47MainloopSm100TmaUmmaWarpSpecializedImplicitGemmILS5_0ELi13ELi2ELi1ELi2EN4cute5tupleIJNSA_1CILi1EEESD_SD_EEEEENSB_IJNSC_ILi64EEESG_NSB_IJSG_EEEEEENS_10bfloat16_tESJ_NSA_8TiledMMAINSA_8MMA_AtomIJNSA_20SM100_MMA_F16BF16_SSISJ_SJ_fLi64ELi64ELNSA_4UMMA5MajorE0ELSO_0ELNSN_7ScaleInE0ELSP_0EEEEEENSA_6LayoutISE_NSB_IJNSC_ILi0EEEST_ST_EEEEENSB_IJNSA_10UnderscoreESW_SW_EEEEENS7_6detail27Sm100ImplicitGemmTileTraitsINSA_20SM90_TMA_LOAD_IM2COLENSA_14ComposedLayoutINSA_7SwizzleILi3ELi4ELi3EEENSA_18smem_ptr_flag_bitsILi16EEENSS_INSB_IJNSC_ILi8EEESG_EEENSB_IJSG_SD_EEEEEEEvEENS10_INSA_13SM90_TMA_LOADES1B_vEEEENS_8epilogue10collective18CollectiveEpilogueINS1G_23Sm100TmaWarpSpecializedILi3ELi2ELi16ELb1ELb0EEEJSI_NSB_IJNSS_ISG_SD_EENSS_INSC_ILi32EEESD_EEEEESJ_NSB_IJNSB_IJlllEEESD_ST_EEESJ_S1Q_NS1G_6fusion15FusionCallbacksIS1K_NS1R_17LinearCombinationISJ_fSJ_fLNS_15FloatRoundStyleE2EEESI_S1O_JEEENSA_5SM1004TMEM4LOAD26SM100_TMEM_LOAD_16dp256b4xES11_NS12_INS13_ILi2ELi4ELi3EEES16_NSS_INSB_IJS17_S1M_EEENSB_IJS1M_SD_EEEEEEENSA_17SM75_U32x4_LDSM_NENSA_21SM90_TMA_STORE_IM2COLES25_NSA_17SM90_U32x4_STSM_NENSA_39AutoVectorizingCopyWithAssumedAlignmentILi128EEEEEEvvEEEEvNT_6ParamsE)
        .other          _ZN7cutlass13device_kernelINS_4conv6kernel13ConvUniversalINS1_16ConvProblemShapeILNS1_8OperatorE0ELi2EEENS1_10collective14CollectiveConvINS1_47MainloopSm100TmaUmmaWarpSpecializedImplicitGemmILS5_0ELi13ELi2ELi1ELi2EN4cute5tupleIJNSA_1CILi1EEESD_SD_EEEEENSB_IJNSC_ILi64EEESG_NSB_IJSG_EEEEEENS_10bfloat16_tESJ_NSA_8TiledMMAINSA_8MMA_AtomIJNSA_20SM100_MMA_F16BF16_SSISJ_SJ_fLi64ELi64ELNSA_4UMMA5MajorE0ELSO_0ELNSN_7ScaleInE0ELSP_0EEEEEENSA_6LayoutISE_NSB_IJNSC_ILi0EEEST_ST_EEEEENSB_IJNSA_10UnderscoreESW_SW_EEEEENS7_6detail27Sm100ImplicitGemmTileTraitsINSA_20SM90_TMA_LOAD_IM2COLENSA_14ComposedLayoutINSA_7SwizzleILi3ELi4ELi3EEENSA_18smem_ptr_flag_bitsILi16EEENSS_INSB_IJNSC_ILi8EEESG_EEENSB_IJSG_SD_EEEEEEEvEENS10_INSA_13SM90_TMA_LOADES1B_vEEEENS_8epilogue10collective18CollectiveEpilogueINS1G_23Sm100TmaWarpSpecializedILi3ELi2ELi16ELb1ELb0EEEJSI_NSB_IJNSS_ISG_SD_EENSS_INSC_ILi32EEESD_EEEEESJ_NSB_IJNSB_IJlllEEESD_ST_EEESJ_S1Q_NS1G_6fusion15FusionCallbacksIS1K_NS1R_17LinearCombinationISJ_fSJ_fLNS_15FloatRoundStyleE2EEESI_S1O_JEEENSA_5SM1004TMEM4LOAD26SM100_TMEM_LOAD_16dp256b4xES11_NS12_INS13_ILi2ELi4ELi3EEES16_NSS_INSB_IJS17_S1M_EEENSB_IJS1M_SD_EEEEEEENSA_17SM75_U32x4_LDSM_NENSA_21SM90_TMA_STORE_IM2COLES25_NSA_17SM90_U32x4_STSM_NENSA_39AutoVectorizingCopyWithAssumedAlignmentILi128EEEEEEvvEEEEvNT_6ParamsE,@"STO_CUDA_ENTRY STV_DEFAULT"
_ZN7cutlass13device_kernelINS_4conv6kernel13ConvUniversalINS1_16ConvProblemShapeILNS1_8OperatorE0ELi2EEENS1_10collective14CollectiveConvINS1_47MainloopSm100TmaUmmaWarpSpecializedImplicitGemmILS5_0ELi13ELi2ELi1ELi2EN4cute5tupleIJNSA_1CILi1EEESD_SD_EEEEENSB_IJNSC_ILi64EEESG_NSB_IJSG_EEEEEENS_10bfloat16_tESJ_NSA_8TiledMMAINSA_8MMA_AtomIJNSA_20SM100_MMA_F16BF16_SSISJ_SJ_fLi64ELi64ELNSA_4UMMA5MajorE0ELSO_0ELNSN_7ScaleInE0ELSP_0EEEEEENSA_6LayoutISE_NSB_IJNSC_ILi0EEEST_ST_EEEEENSB_IJNSA_10UnderscoreESW_SW_EEEEENS7_6detail27Sm100ImplicitGemmTileTraitsINSA_20SM90_TMA_LOAD_IM2COLENSA_14ComposedLayoutINSA_7SwizzleILi3ELi4ELi3EEENSA_18smem_ptr_flag_bitsILi16EEENSS_INSB_IJNSC_ILi8EEESG_EEENSB_IJSG_SD_EEEEEEEvEENS10_INSA_13SM90_TMA_LOADES1B_vEEEENS_8epilogue10collective18CollectiveEpilogueINS1G_23Sm100TmaWarpSpecializedILi3ELi2ELi16ELb1ELb0EEEJSI_NSB_IJNSS_ISG_SD_EENSS_INSC_ILi32EEESD_EEEEESJ_NSB_IJNSB_IJlllEEESD_ST_EEESJ_S1Q_NS1G_6fusion15FusionCallbacksIS1K_NS1R_17LinearCombinationISJ_fSJ_fLNS_15FloatRoundStyleE2EEESI_S1O_JEEENSA_5SM1004TMEM4LOAD26SM100_TMEM_LOAD_16dp256b4xES11_NS12_INS13_ILi2ELi4ELi3EEES16_NSS_INSB_IJS17_S1M_EEENSB_IJS1M_SD_EEEEEEENSA_17SM75_U32x4_LDSM_NENSA_21SM90_TMA_STORE_IM2COLES25_NSA_17SM90_U32x4_STSM_NENSA_39AutoVectorizingCopyWithAssumedAlignmentILi128EEEEEEvvEEEEvNT_6ParamsE:
[----:B------:R-:W1:Y:S01]  /*0000*/  LDC R1, c[0x0][0x37c] ;  /* 0x0000df00ff017b82 */ /* 0x000e620000000800 */
[----:B------:R-:W2:Y:S07]  /*0010*/  S2R R76, SR_TID.X ;  /* 0x00000000004c7919 */ /* 0x000eae0000002100 */
[----:B------:R-:W3:Y:S01]  /*0020*/  LDC.64 R2, c[0x0][0x890] ;  /* 0x00022400ff027b82 */ /* 0x000ee20000000a00 */
[----:B------:R-:W4:Y:S01]  /*0030*/  LDCU.64 UR50, c[0x0][0x358] ;  /* 0x00006b00ff3277ac */ /* 0x000f220008000a00 */
[----:B-1----:R-:W-:Y:S01]  /*0040*/  VIADD R1, R1, 0xfffffff8 ;  /* 0xfffffff801017836 */ /* 0x002fe20000000000 */
[----:B------:R-:W-:-:S02]  /*0050*/  PRMT R63, RZ, 0x7610, R63 ;  /* 0x00007610ff3f7816 */ /* 0x000fc4000000003f */
[----:B------:R-:W-:Y:S02]  /*0060*/  ELECT P2, URZ, PT ;  /* 0x0000000000ff782f */ /* 0x000fe40003840000 */
[----:B---3--:R-:W-:-:S04]  /*0070*/  ISETP.NE.U32.AND P0, PT, R2, RZ, PT ;  /* 0x000000ff0200720c */ /* 0x008fc80003f05070 */
[----:B------:R-:W-:Y:S02]  /*0080*/  ISETP.NE.AND.EX P0, PT, R3, RZ, PT, P0 ;  /* 0x000000ff0300720c */ /* 0x000fe40003f05300 */
[----:B--2---:R-:W-:-:S05]  /*0090*/  SHF.R.U32.HI R77, RZ, 0x5, R76 ;  /* 0x00000005ff4d7819 */ /* 0x004fca000001164c */
[----:B------:R-:W1:Y:S02]  /*00a0*/  SHFL.IDX PT, R0, R77, RZ, 0x1f ;  /* 0x00001fff4d007589 */ /* 0x000e6400000e0000 */
[----:B-1----:R-:W-:-:S04]  /*00b0*/  R2UR UR6, R0 ;  /* 0x00000000000672ca */ /* 0x002fc800000e0000 */
[----:B----4-:R-:W-:Y:S05]  /*00c0*/  @P0 BRA `(.L_x_0) ;  /* 0x00000000002c0947 */ /* 0x010fea0003800000 */
[----:B------:R-:W1:Y:S02]  /*00d0*/  LDCU.64 UR4, c[0x0][0x888] ;  /* 0x00011100ff0477ac */ /* 0x000e640008000a00 */
[----:B-1----:R-:W-:-:S04]  /*00e0*/  UISETP.NE.U32.AND UP0, UPT, UR4, URZ, UPT ;  /* 0x000000ff0400728c */ /* 0x002fc8000bf05070 */
[----:B------:R-:W-:-:S09]  /*00f0*/  UISETP.NE.AND.EX UP0, UPT, UR5, URZ, UPT, UP0 ;  /* 0x000000ff0500728c */ /* 0x000fd2000bf05300 */
[----:B------:R-:W-:Y:S05]  /*0100*/  BRA.U !UP0, `(.L_x_1) ;  /* 0x0000000108107547 */ /* 0x000fea000b800000 */
[----:B------:R-:W1:Y:S02]  /*0110*/  LDC.64 R4, c[0x0][0x888] ;  /* 0x00022200ff047b82 */ /* 0x000e640000000a00 */
[----:B-1----:R1:W5:Y:S01]  /*0120*/  LDG.E R35, desc[UR50][R4.64] ;  /* 0x0000003204237981 */ /* 0x002362000c1e1900 */
[----:B------:R-:W-:Y:S01]  /*0130*/  HFMA2 R63, -RZ, RZ, 0, 5.9604644775390625e-08 ;  /* 0x00000001ff3f7431 */ /* 0x000fe200000001ff */
[----:B------:R-:W-:Y:S05]  /*0140*/  BRA `(.L_x_0) ;  /* 0x00000000000c7947 */ /* 0x000fea0003800000 */
.L_x_1:
[----:B------:R-:W1:Y:S01]  /*0150*/  LDCU UR4, c[0x0][0x880] ;  /* 0x00011000ff0477ac */ /* 0x000e620008000800 */
[----:B------:R-:W-:Y:S01]  /*0160*/  HFMA2 R63, -RZ, RZ, 0, 5.9604644775390625e-08 ;  /* 0x00000001ff3f7431 */ /* 0x000fe200000001ff */
[----:B-1----:R-:W-:-:S07]  /*0170*/  MOV R35, UR4 ;  /* 0x0000000400237c02 */ /* 0x002fce0008000f00 */
.L_x_0:
[----:B------:R-:W2:Y:S02]  /*0180*/  LDCU.64 UR4, c[0x0][0x8b0] ;  /* 0x00011600ff0477ac */ /* 0x000ea40008000a00 */
[----:B--2---:R-:W-:-:S04]  /*0190*/  UISETP.NE.U32.AND UP0, UPT, UR4, URZ, UPT ;  /* 0x000000ff0400728c */ /* 0x004fc8000bf05070 */
[----:B------:R-:W-:-:S09]  /*01a0*/  UISETP.NE.AND.EX UP0, UPT, UR5, URZ, UPT, UP0 ;  /* 0x000000ff0500728c */ /* 0x000fd2000bf05300 */
[----:B------:R-:W-:Y:S05]  /*01b0*/  BRA.U UP0, `(.L_x_2) ;  /* 0x0000000100247547 */ /* 0x000fea000b800000 */
[----:B------:R-:W2:Y:S02]  /*01c0*/  LDCU.64 UR4, c[0x0][0x8a8] ;  /* 0x00011500ff0477ac */ /* 0x000ea40008000a00 */
[----:B--2---:R-:W-:-:S04]  /*01d0*/  UISETP.NE.U32.AND UP0, UPT, UR4, URZ, UPT ;  /* 0x000000ff0400728c */ /* 0x004fc8000bf05070 */
[----:B------:R-:W-:-:S09]  /*01e0*/  UISETP.NE.AND.EX UP0, UPT, UR5, URZ, UPT, UP0 ;  /* 0x000000ff0500728c */ /* 0x000fd2000bf05300 */
[----:B------:R-:W-:Y:S05]  /*01f0*/  BRA.U !UP0, `(.L_x_3) ;  /* 0x00000001080c7547 */ /* 0x000fea000b800000 */
[----:B-1----:R-:W1:Y:S02]  /*0200*/  LDC.64 R4, c[0x0][0x8a8] ;  /* 0x00022a00ff047b82 */ /* 0x002e640000000a00 */
[----:B-1----:R2:W5:Y:S01]  /*0210*/  LDG.E R33, desc[UR50][R4.64] ;  /* 0x0000003204217981 */ /* 0x002562000c1e1900 */
[----:B------:R-:W-:Y:S05]  /*0220*/  BRA `(.L_x_2) ;  /* 0x0000000000087947 */ /* 0x000fea0003800000 */
.L_x_3:
[----:B------:R-:W2:Y:S02]  /*0230*/  LDCU UR4, c[0x0][0x8a0] ;  /* 0x00011400ff0477ac */ /* 0x000ea40008000800 */
[----:B--2---:R-:W-:Y:S02]  /*0240*/  MOV R33, UR4 ;  /* 0x0000000400217c02 */ /* 0x004fe40008000f00 */
.L_x_2:
[----:B-12---:R-:W1:Y:S01]  /*0250*/  LDC.64 R4, c[0x0][0x888] ;  /* 0x00022200ff047b82 */ /* 0x006e620000000a00 */
[----:B------:R-:W-:Y:S01]  /*0260*/  IMAD.U32 R0, RZ, RZ, UR6 ;  /* 0x00000006ff007e24 */ /* 0x000fe2000f8e00ff */
[----:B------:R-:W-:Y:S01]  /*0270*/  ISETP.EQ.U32.AND P4, PT, R2, RZ, PT ;  /* 0x000000ff0200720c */ /* 0x000fe20003f82070 */
[----:B------:R-:W-:Y:S03]  /*0280*/  BSSY.RECONVERGENT B0, `(.L_x_4) ;  /* 0x0000012000007945 */ /* 0x000fe60003800200 */
[----:B------:R-:W-:Y:S02]  /*0290*/  ISETP.NE.OR P1, PT, R0, 0x1, !P2 ;  /* 0x000000010000780c */ /* 0x000fe40005725670 */
[----:B-1----:R-:W-:-:S04]  /*02a0*/  ISETP.NE.U32.AND P0, PT, R4, RZ, PT ;  /* 0x000000ff0400720c */ /* 0x002fc80003f05070 */
[----:B------:R-:W-:-:S13]  /*02b0*/  ISETP.NE.AND.EX P0, PT, R5, RZ, PT, P0 ;  /* 0x000000ff0500720c */ /* 0x000fda0003f05300 */
[----:B------:R-:W-:Y:S01]  /*02c0*/  VOTEU.ANY UP4, P0 ;  /* 0x0000000000ff7886 */ /* 0x000fe20000080100 */
[----:B------:R-:W-:Y:S02]  /*02d0*/  PLOP3.LUT P3, PT, PT, PT, UP4, 0x80, 0x8 ;  /* 0x000000000008781c */ /* 0x000fe40003f6f048 */
[----:B------:R-:W-:Y:S02]  /*02e0*/  ISETP.NE.OR P0, PT, R0, 0x3, !P2 ;  /* 0x000000030000780c */ /* 0x000fe40005705670 */
[----:B------:R-:W-:-:S04]  /*02f0*/  ISETP.EQ.OR.EX P5, PT, R3, RZ, !P3, P4 ;  /* 0x000000ff0300720c */ /* 0x000fc80005fa2740 */
[----:B------:R-:W-:Y:S01]  /*0300*/  P2R R78, PR, RZ, 0x20 ;  /* 0x00000020ff4e7803 */ /* 0x000fe20000000000 */
[----:B------:R-:W-:Y:S05]  /*0310*/  @P1 BRA `(.L_x_5) ;  /* 0x0000000000201947 */ /* 0x000fea0003800000 */
[----:B------:R-:W1:Y:S02]  /*0320*/  LDCU.64 UR4, c[0x0][0x348] ;  /* 0x00006900ff0477ac */ /* 0x000e640008000a00 */
[----:B-1----:R-:W-:Y:S02]  /*0330*/  UIADD3 UR8, UP1, UPT, UR4, 0x80, URZ ;  /* 0x0000008004087890 */ /* 0x002fe4000ff3e0ff */
[----:B------:R-:W-:Y:S02]  /*0340*/  UIADD3 UR4, UP0, UPT, UR4, 0x180, URZ ;  /* 0x0000018004047890 */ /* 0x000fe4000ff1e0ff */
[----:B------:R-:W-:Y:S02]  /*0350*/  UIADD3.X UR9, UPT, UPT, URZ, UR5, URZ, UP1, !UPT ;  /* 0x00000005ff097290 */ /* 0x000fe40008ffe4ff */
[----:B------:R-:W-:-:S07]  /*0360*/  UIADD3.X UR5, UPT, UPT, URZ, UR5, URZ, UP0, !UPT ;  /* 0x00000005ff057290 */ /* 0x000fce00087fe4ff */
[----:B------:R1:W-:Y:S02]  /*0370*/  UTMACCTL.PF [UR8] ;  /* 0x00000000080079b9 */ /* 0x0003e40008040000 */
[----:B------:R1:W-:Y:S02]  /*0380*/  UTMACCTL.PF [UR4] ;  /* 0x00000000040079b9 */ /* 0x0003e40008040000 */
[----:B-1----:R-:W-:Y:S01]  /*0390*/  NOP ;  /* 0x0000000000007918 */ /* 0x002fe20000000000 */
.L_x_5:
[----:B------:R-:W-:Y:S05]  /*03a0*/  BSYNC.RECONVERGENT B0 ;  /* 0x0000000000007941 */ /* 0x000fea0003800200 */
.L_x_4:
[----:B------:R-:W-:Y:S04]  /*03b0*/  BSSY.RECONVERGENT B0, `(.L_x_6) ;  /* 0x000000a000007945 */ /* 0x000fe80003800200 */
        /* <DEDUP_REMOVED lines=9> */
.L_x_7:
[----:B------:R-:W-:Y:S05]  /*0450*/  BSYNC.RECONVERGENT B0 ;  /* 0x0000000000007941 */ /* 0x000fea0003800200 */
.L_x_6:
[----:B------:R-:W-:Y:S01]  /*0460*/  UPLOP3.LUT UP1, UPT, UPT, UPT, UPT, 0x80, 0x8 ;  /* 0x000000000008789c */ /* 0x000fe20003f2f070 */
[----:B------:R-:W-:Y:S10]  /*0470*/  @!P5 BRA `(.L_x_8) ;  /* 0x000000000024d947 */ /* 0x000ff40003800000 */
[----:B------:R-:W-:Y:S01]  /*0480*/  ISETP.NE.U32.AND P1, PT, R2, RZ, PT ;  /* 0x000000ff0200720c */ /* 0x000fe20003f25070 */
[----:B------:R-:W-:Y:S01]  /*0490*/  USEL UR4, URZ, 0xffffffff, UP4 ;  /* 0xffffffffff047887 */ /* 0x000fe2000a000000 */
[----:B-----5:R-:W-:Y:S02]  /*04a0*/  FSETP.NEU.AND P0, PT, R35, RZ, PT ;  /* 0x000000ff2300720b */ /* 0x020fe40003f0d000 */
[----:B------:R-:W-:-:S11]  /*04b0*/  ISETP.NE.AND.EX P1, PT, R3, RZ, PT, P1 ;  /* 0x000000ff0300720c */ /* 0x000fd60003f25310 */
[----:B------:R-:W-:Y:S02]  /*04c0*/  VOTEU.ANY UP0, P0 ;  /* 0x0000000000ff7886 */ /* 0x000fe40000000100 */
[----:B------:R-:W-:-:S05]  /*04d0*/  VOTEU.ANY UP1, P1 ;  /* 0x0000000000ff7886 */ /* 0x000fca0000820100 */
[----:B------:R-:W-:-:S04]  /*04e0*/  @!UP1 USEL UR4, URZ, 0xffffffff, UP0 ;  /* 0xffffffffff049887 */ /* 0x000fc80008000000 */
[----:B------:R-:W-:-:S04]  /*04f0*/  ULOP3.LUT UR4, UR4, 0x1, URZ, 0xc0, !UPT ;  /* 0x0000000104047892 */ /* 0x000fc8000f8ec0ff */
[----:B------:R-:W-:-:S11]  /*0500*/  UISETP.NE.U32.AND UP1, UPT, UR4, 0x1, UPT ;  /* 0x000000010400788c */ /* 0x000fd6000bf25070 */
.L_x_8:
[----:B------:R-:W1:Y:S01]  /*0510*/  SHFL.IDX PT, R2, R77, RZ, 0x1f ;  /* 0x00001fff4d027589 */ /* 0x000e6200000e0000 */
[----:B------:R-:W-:-:S04]  /*0520*/  UISETP.NE.AND UP0, UPT, UR6, 0x2, UPT ;  /* 0x000000020600788c */ /* 0x000fc8000bf05270 */
[----:B------:R-:W-:Y:S01]  /*0530*/  USEL UR15, URZ, 0x1, UP0 ;  /* 0x00000001ff0f7887 */ /* 0x000fe20008000000 */
[----:B-1----:R-:W-:-:S13]  /*0540*/  ISETP.NE.AND P0, PT, R2, RZ, PT ;  /* 0x000000ff0200720c */ /* 0x002fda0003f05270 */
[----:B------:R-:W-:Y:S05]  /*0550*/  @P0 BRA `(.L_x_9) ;  /* 0x00000000009c0947 */ /* 0x000fea0003800000 */
[----:B------:R-:W-:Y:S01]  /*0560*/  ELECT P0, URZ, PT ;  /* 0x0000000000ff782f */ /* 0x000fe20003800000 */
[----:B------:R-:W-:-:S12]  /*0570*/  BSSY.RECONVERGENT B0, `(.L_x_9) ;  /* 0x0000025000007945 */ /* 0x000fd80003800200 */
[----:B------:R-:W-:Y:S05]  /*0580*/  @!P0 BRA `(.L_x_10) ;  /* 0x00000000008c8947 */ /* 0x000fea0003800000 */
[----:B------:R-:W1:Y:S01]  /*0590*/  S2UR UR5, SR_CgaCtaId ;  /* 0x00000000000579c3 */ /* 0x000e620000008800 */
[----:B------:R-:W-:Y:S01]  /*05a0*/  UMOV UR7, 0x400 ;  /* 0x0000040000077882 */ /* 0x000fe20000000000 */
[----:B------:R-:W-:Y:S02]  /*05b0*/  UMOV UR4, 0x1 ;  /* 0x0000000100047882 */ /* 0x000fe40000000000 */
[----:B------:R-:W-:-:S04]  /*05c0*/  UIADD3 UR8, UPT, UPT, -UR4, 0x100000, URZ ;  /* 0x0010000004087890 */ /* 0x000fc8000fffe1ff */
[----:B------:R-:W-:Y:S02]  /*05d0*/  USHF.L.U32 UR9, UR8, 0xb, URZ ;  /* 0x0000000b08097899 */ /* 0x000fe400080006ff */
[----:B------:R-:W-:Y:S02]  /*05e0*/  USHF.L.U32 UR8, UR8, 0x1, URZ ;  /* 0x0000000108087899 */ /* 0x000fe400080006ff */
[----:B-1----:R-:W-:Y:S01]  /*05f0*/  ULEA UR5, UR5, UR7, 0x18 ;  /* 0x0000000705057291 */ /* 0x002fe2000f8ec0ff */
[----:B------:R-:W1:Y:S11]  /*0600*/  FENCE.VIEW.ASYNC.S ;  /* 0x00000000000073c6 */ /* 0x000e760000000000 */
[----:B-1----:R1:W2:Y:S01]  /*0610*/  SYNCS.EXCH.64 URZ, [UR5], UR8 ;  /* 0x0000000805ff75b2 */ /* 0x0022a20008000100 */
[----:B------:R1:W3:Y:S01]  /*0620*/  SYNCS.EXCH.64 URZ, [UR5+0x68], UR8 ;  /* 0x0000680805ff75b2 */ /* 0x0002e20008000100 */
[----:B------:R1:W4:Y:S01]  /*0630*/  SYNCS.EXCH.64 URZ, [UR5+0x8], UR8 ;  /* 0x0000080805ff75b2 */ /* 0x0003220008000100 */
[----:B------:R1:W1:Y:S01]  /*0640*/  SYNCS.EXCH.64 URZ, [UR5+0x70], UR8 ;  /* 0x0000700805ff75b2 */ /* 0x0002620008000100 */
        /* <DEDUP_REMOVED lines=22> */
[----:B--234-:R-:W-:Y:S01]  /*07b0*/  NOP ;  /* 0x0000000000007918 */ /* 0x01cfe20000000000 */
.L_x_10:
[----:B-1----:R-:W-:Y:S05]  /*07c0*/  BSYNC.RECONVERGENT B0 ;  /* 0x0000000000007941 */ /* 0x002fea0003800200 */
.L_x_9:
[----:B------:R-:W1:Y:S01]  /*07d0*/  SHFL.IDX PT, R2, R77, RZ, 0x1f ;  /* 0x00001fff4d027589 */ /* 0x000e6200000e0000 */
[----:B------:R-:W-:Y:S01]  /*07e0*/  NOP ;  /* 0x0000000000007918 */ /* 0x000fe20000000000 */
[----:B-1----:R-:W-:-:S13]  /*07f0*/  ISETP.NE.AND P0, PT, R2, 0x1, PT ;  /* 0x000000010200780c */ /* 0x002fda0003f05270 */
[----:B------:R-:W-:Y:S05]  /*0800*/  @P0 BRA `(.L_x_11) ;  /* 0x0000000000500947 */ /* 0x000fea0003800000 */
[----:B------:R-:W1:Y:S01]  /*0810*/  S2UR UR7, SR_CgaCtaId ;  /* 0x00000000000779c3 */ /* 0x000e620000008800 */
[----:B------:R-:W-:Y:S01]  /*0820*/  UMOV UR8, 0x400 ;  /* 0x0000040000087882 */ /* 0x000fe20000000000 */
[----:B------:R-:W-:Y:S01]  /*0830*/  UMOV UR5, 0x20 ;  /* 0x0000002000057882 */ /* 0x000fe20000000000 */
[----:B------:R-:W-:Y:S01]  /*0840*/  UMOV UR4, 0x80 ;  /* 0x0000008000047882 */ /* 0x000fe20000000000 */
[----:B------:R-:W-:Y:S01]  /*0850*/  ELECT P0, URZ, PT ;  /* 0x0000000000ff782f */ /* 0x000fe20003800000 */
[----:B-1----:R-:W-:Y:S02]  /*0860*/  ULEA UR7, UR7, UR8, 0x18 ;  /* 0x0000000807077291 */ /* 0x002fe4000f8ec0ff */
[----:B------:R-:W-:-:S04]  /*0870*/  UIADD3 UR8, UPT, UPT, -UR5, 0x100000, URZ ;  /* 0x0010000005087890 */ /* 0x000fc8000fffe1ff */
[----:B------:R-:W-:Y:S02]  /*0880*/  USHF.L.U32 UR9, UR8, 0xb, URZ ;  /* 0x0000000b08097899 */ /* 0x000fe400080006ff */
[----:B------:R-:W-:Y:S02]  /*0890*/  USHF.L.U32 UR8, UR8, 0x1, URZ ;  /* 0x0000000108087899 */ /* 0x000fe400080006ff */
[----:B------:R-:W-:-:S04]  /*08a0*/  UIADD3 UR4, UPT, UPT, -UR4, 0x100000, URZ ;  /* 0x0010000004047890 */ /* 0x000fc8000fffe1ff */
[----:B------:R-:W-:Y:S02]  /*08b0*/  USHF.L.U32 UR5, UR4, 0xb, URZ ;  /* 0x0000000b04057899 */ /* 0x000fe400080006ff */
[----:B------:R-:W-:Y:S01]  /*08c0*/  USHF.L.U32 UR4, UR4, 0x1, URZ ;  /* 0x0000000104047899 */ /* 0x000fe200080006ff */
[----:B------:R-:W1:Y:S03]  /*08d0*/  FENCE.VIEW.ASYNC.S ;  /* 0x00000000000073c6 */ /* 0x000e660000000000 */
[----:B-1----:R1:W2:Y:S08]  /*08e0*/  SYNCS.EXCH.64 URZ, [UR7+0xd0], UR8 ;  /* 0x0000d00807ff75b2 */ /* 0x0022b00008000100 */
[----:B------:R1:W3:Y:S01]  /*08f0*/  SYNCS.EXCH.64 URZ, [UR7+0xe8], UR4 ;  /* 0x0000e80407ff75b2 */ /* 0x0002e20008000100 */
[----:B------:R1:W4:Y:S01]  /*0900*/  SYNCS.EXCH.64 URZ, [UR7+0xd8], UR8 ;  /* 0x0000d80807ff75b2 */ /* 0x0003220008000100 */
[----:B------:R1:W1:Y:S01]  /*0910*/  SYNCS.EXCH.64 URZ, [UR7+0xf0], UR4 ;  /* 0x0000f00407ff75b2 */ /* 0x0002620008000100 */
[----:B------:R1:W1:Y:S01]  /*0920*/  SYNCS.EXCH.64 URZ, [UR7+0xe0], UR8 ;  /* 0x0000e00807ff75b2 */ /* 0x0002620008000100 */
[----:B------:R1:W1:Y:S01]  /*0930*/  SYNCS.EXCH.64 URZ, [UR7+0xf8], UR4 ;  /* 0x0000f80407ff75b2 */ /* 0x0002620008000100 */
[----:B------:R-:W-:Y:S01]  /*0940*/  NOP ;  /* 0x0000000000007918 */ /* 0x000fe20000000000 */
.L_x_11:
[----:B------:R-:W2:Y:S01]  /*0950*/  SHFL.IDX PT, R2, R77, RZ, 0x1f ;  /* 0x00001fff4d027589 */ /* 0x000ea200000e0000 */
[----:B------:R-:W-:Y:S01]  /*0960*/  NOP ;  /* 0x0000000000007918 */ /* 0x000fe20000000000 */
[----:B--2---:R-:W-:-:S13]  /*0970*/  ISETP.NE.AND P0, PT, R2, 0x3, PT ;  /* 0x000000030200780c */ /* 0x004fda0003f05270 */
[----:B------:R-:W-:Y:S05]  /*0980*/  @P0 BRA `(.L_x_12) ;  /* 0x0000000000300947 */ /* 0x000fea0003800000 */
[----:B-1----:R-:W1:Y:S01]  /*0990*/  S2UR UR5, SR_CgaCtaId ;  /* 0x00000000000579c3 */ /* 0x002e620000008800 */
[----:B------:R-:W-:Y:S01]  /*09a0*/  UMOV UR7, 0x400 ;  /* 0x0000040000077882 */ /* 0x000fe20000000000 */
[----:B------:R-:W-:Y:S01]  /*09b0*/  UMOV UR4, 0x20 ;  /* 0x0000002000047882 */ /* 0x000fe20000000000 */
[----:B------:R-:W-:Y:S01]  /*09c0*/  ELECT P0, URZ, PT ;  /* 0x0000000000ff782f */ /* 0x000fe20003800000 */
[----:B------:R-:W-:-:S04]  /*09d0*/  UIADD3 UR8, UPT, UPT, -UR4, 0x100000, URZ ;  /* 0x0010000004087890 */ /* 0x000fc8000fffe1ff */
[----:B------:R-:W-:Y:S02]  /*09e0*/  USHF.L.U32 UR9, UR8, 0xb, URZ ;  /* 0x0000000b08097899 */ /* 0x000fe400080006ff */
[----:B------:R-:W-:Y:S02]  /*09f0*/  USHF.L.U32 UR8, UR8, 0x1, URZ ;  /* 0x0000000108087899 */ /* 0x000fe400080006ff */
[----:B-1----:R-:W-:Y:S01]  /*0a00*/  ULEA UR5, UR5, UR7, 0x18 ;  /* 0x0000000705057291 */ /* 0x002fe2000f8ec0ff */
[----:B------:R-:W1:Y:S11]  /*0a10*/  FENCE.VIEW.ASYNC.S ;  /* 0x00000000000073c6 */ /* 0x000e760000000000 */
[----:B-1----:R2:W1:Y:S01]  /*0a20*/  SYNCS.EXCH.64 URZ, [UR5+0x100], UR8 ;  /* 0x0001000805ff75b2 */ /* 0x0024620008000100 */
[----:B------:R2:W1:Y:S02]  /*0a30*/  SYNCS.EXCH.64 URZ, [UR5+0x108], UR8 ;  /* 0x0001080805ff75b2 */ /* 0x0004640008000100 */
[----:B--2---:R-:W-:Y:S01]  /*0a40*/  NOP ;  /* 0x0000000000007918 */ /* 0x004fe20000000000 */
.L_x_12:
[----:B------:R-:W2:Y:S01]  /*0a50*/  SHFL.IDX PT, R2, R77, RZ, 0x1f ;  /* 0x00001fff4d027589 */ /* 0x000ea200000e0000 */
[----:B------:R-:W-:Y:S01]  /*0a60*/  NOP ;  /* 0x0000000000007918 */ /* 0x000fe20000000000 */
[----:B--2---:R-:W-:-:S13]  /*0a70*/  ISETP.NE.AND P0, PT, R2, 0x4, PT ;  /* 0x000000040200780c */ /* 0x004fda0003f05270 */
[----:B------:R-:W-:Y:S05]  /*0a80*/  @P0 BRA `(.L_x_13) ;  /* 0x0000000000440947 */ /* 0x000fea0003800000 */
[----:B-1----:R-:W1:Y:S01]  /*0a90*/  S2UR UR5, SR_CgaCtaId ;  /* 0x00000000000579c3 */ /* 0x002e620000008800 */
[----:B------:R-:W-:Y:S01]  /*0aa0*/  UMOV UR8, 0x100 ;  /* 0x0000010000087882 */ /* 0x000fe20000000000 */
[----:B------:R-:W-:Y:S01]  /*0ab0*/  UMOV UR7, 0x400 ;  /* 0x0000040000077882 */ /* 0x000fe20000000000 */
[----:B------:R-:W-:Y:S01]  /*0ac0*/  USEL UR8, UR8, 0xe0, UP1 ;  /* 0x000000e008087887 */ /* 0x000fe20008800000 */
[----:B------:R-:W-:Y:S01]  /*0ad0*/  UMOV UR4, 0x1 ;  /* 0x0000000100047882 */ /* 0x000fe20000000000 */
[----:B------:R-:W-:Y:S01]  /*0ae0*/  ELECT P0, URZ, PT ;  /* 0x0000000000ff782f */ /* 0x000fe20003800000 */
[----:B------:R-:W-:-:S04]  /*0af0*/  UIADD3 UR10, UPT, UPT, -UR4, 0x100000, URZ ;  /* 0x00100000040a7890 */ /* 0x000fc8000fffe1ff */
[----:B------:R-:W-:Y:S02]  /*0b00*/  USHF.L.U32 UR11, UR10, 0xb, URZ ;  /* 0x0000000b0a0b7899 */ /* 0x000fe400080006ff */
[----:B------:R-:W-:Y:S02]  /*0b10*/  USHF.L.U32 UR10, UR10, 0x1, URZ ;  /* 0x000000010a0a7899 */ /* 0x000fe400080006ff */
        /* <DEDUP_REMOVED lines=8> */
.L_x_13:
[----:B------:R-:W2:Y:S01]  /*0ba0*/  SHFL.IDX PT, R2, R77, RZ, 0x1f ;  /* 0x00001fff4d027589 */ /* 0x000ea200000e0000 */
[----:B------:R-:W-:Y:S01]  /*0bb0*/  NOP ;  /* 0x0000000000007918 */ /* 0x000fe20000000000 */
[----:B--2---:R-:W-:-:S13]  /*0bc0*/  ISETP.NE.AND P0, PT, R2, 0x5, PT ;  /* 0x000000050200780c */ /* 0x004fda0003f05270 */
[----:B------:R-:W-:Y:S05]  /*0bd0*/  @P0 BRA `(.L_x_14) ;  /* 0x0000000000480947 */ /* 0x000fea0003800000 */
[----:B-1----:R-:W1:Y:S01]  /*0be0*/  S2UR UR7, SR_CgaCtaId ;  /* 0x00000000000779c3 */ /* 0x002e620000008800 */
        /* <DEDUP_REMOVED lines=12> */
[----:B-1----:R2:W1:Y:S08]  /*0cb0*/  SYNCS.EXCH.64 URZ, [UR7+0x120], UR8 ;  /* 0x0001200807ff75b2 */ /* 0x0024700008000100 */
[----:B------:R2:W1:Y:S01]  /*0cc0*/  SYNCS.EXCH.64 URZ, [UR7+0x130], UR4 ;  /* 0x0001300407ff75b2 */ /* 0x0004620008000100 */
[----:B------:R2:W1:Y:S01]  /*0cd0*/  SYNCS.EXCH.64 URZ, [UR7+0x128], UR8 ;  /* 0x0001280807ff75b2 */ /* 0x0004620008000100 */
[----:B------:R2:W1:Y:S02]  /*0ce0*/  SYNCS.EXCH.64 URZ, [UR7+0x138], UR4 ;  /* 0x0001380407ff75b2 */ /* 0x0004640008000100 */
[----:B--2---:R-:W-:Y:S01]  /*0cf0*/  NOP ;  /* 0x0000000000007918 */ /* 0x004fe20000000000 */
.L_x_14:
[----:B-1----:R-:W1:Y:S01]  /*0d00*/  S2UR UR8, SR_CTAID.X ;  /* 0x00000000000879c3 */ /* 0x002e620000002500 */
[----:B------:R-:W-:-:S05]  /*0d10*/  CS2R.32 R64, SR_CgaSize ;  /* 0x0000000000407805 */ /* 0x000fca0000008a00 */
[----:B------:R-:W-:-:S05]  /*0d20*/  IMAD R64, R64, -0xa0, RZ ;  /* 0xffffff6040407824 */ /* 0x000fca00078e02ff */
[----:B------:R-:W-:-:S14]  /*0d30*/  R2UR UR7, R64 ;  /* 0x00000000400772ca */ /* 0x000fdc00000e0000 */
[----:B------:R-:W2:Y:S01]  /*0d40*/  LDCU UR7, c[0x0][UR7+0x2b0] ;  /* 0x00005600070777ac */ /* 0x000ea20008000800 */
[----:B------:R-:W1:Y:S01]  /*0d50*/  S2R R19, SR_CTAID.Z ;  /* 0x0000000000137919 */ /* 0x000e620000002700 */
[----:B------:R-:W-:Y:S01]  /*0d60*/  NOP ;  /* 0x0000000000007918 */ /* 0x000fe20000000000 */
[----:B------:R-:W-:-:S05]  /*0d70*/  CS2R.32 R64, SR_CgaSize ;  /* 0x0000000000407805 */ /* 0x000fca0000008a00 */
[----:B------:R-:W-:-:S05]  /*0d80*/  IMAD R64, R64, -0xa0, RZ ;  /* 0xffffff6040407824 */ /* 0x000fca00078e02ff */
[----:B------:R-:W-:-:S14]  /*0d90*/  R2UR UR4, R64 ;  /* 0x00000000400472ca */ /* 0x000fdc00000e0000 */
[----:B------:R-:W3:Y:S01]  /*0da0*/  LDCU UR4, c[0x0][UR4+0x2b4] ;  /* 0x00005680040477ac */ /* 0x000ee20008000800 */
[----:B------:R-:W4:Y:S08]  /*0db0*/  S2UR UR5, SR_CTAID.Y ;  /* 0x00000000000579c3 */ /* 0x000f300000002600 */
[----:B------:R-:W3:Y:S01]  /*0dc0*/  LDC R9, c[0x0][0xb24] ;  /* 0x0002c900ff097b82 */ /* 0x000ee20000000800 */
[----:B-1----:R-:W-:-:S02]  /*0dd0*/  I2FP.F32.U32 R4, UR8 ;  /* 0x0000000800047c45 */ /* 0x002fc40008201000 */
[----:B------:R-:W-:-:S05]  /*0de0*/  CS2R.32 R5, SR_CgaSize ;  /* 0x0000000000057805 */ /* 0x000fca0000008a00 */
[----:B------:R-:W-:-:S06]  /*0df0*/  IMAD R5, R5, -0xa0, RZ ;  /* 0xffffff6005057824 */ /* 0x000fcc00078e02ff */
[----:B------:R-:W1:Y:S01]  /*0e00*/  LDC R5, c[0x0][R5+0x2a0] ;  /* 0x0000a80005057b82 */ /* 0x000e620000000800 */
[----:B------:R-:W-:Y:S01]  /*0e10*/  MOV R45, UR8 ;  /* 0x00000008002d7c02 */ /* 0x000fe20008000f00 */
[----:B--2---:R-:W-:Y:S01]  /*0e20*/  FMUL R4, R4, UR7 ;  /* 0x0000000704047c20 */ /* 0x004fe20008400000 */
[----:B----4-:R-:W-:Y:S02]  /*0e30*/  I2FP.F32.U32 R2, UR5 ;  /* 0x0000000500027c45 */ /* 0x010fe40008201000 */
[----:B------:R-:W-:-:S05]  /*0e40*/  CS2R.32 R3, SR_CgaSize ;  /* 0x0000000000037805 */ /* 0x000fca0000008a00 */
[----:B------:R-:W-:-:S06]  /*0e50*/  IMAD R3, R3, -0xa0, RZ ;  /* 0xffffff6003037824 */ /* 0x000fcc00078e02ff */
[----:B------:R-:W2:Y:S01]  /*0e60*/  LDC R3, c[0x0][R3+0x2a4] ;  /* 0x0000a90003037b82 */ /* 0x000ea20000000800 */
[----:B------:R-:W4:Y:S01]  /*0e70*/  F2I.U32.TRUNC.NTZ R64, R4 ;  /* 0x0000000400407305 */ /* 0x000f22000020f000 */
[----:B------:R-:W-:Y:S01]  /*0e80*/  MOV R18, UR5 ;  /* 0x0000000500127c02 */ /* 0x000fe20008000f00 */
[----:B---3--:R-:W-:-:S05]  /*0e90*/  FMUL R2, R2, UR4 ;  /* 0x0000000402027c20 */ /* 0x008fca0008400000 */
[----:B------:R-:W-:Y:S01]  /*0ea0*/  BAR.SYNC.DEFER_BLOCKING 0x0 ;  /* 0x0000000000007b1d */ /* 0x000fe20000010000 */
[----:B------:R-:W-:-:S05]  /*0eb0*/  ISETP.GE.AND P0, PT, R9, 0x1, PT ;  /* 0x000000010900780c */ /* 0x000fca0003f06270 */
[----:B------:R-:W3:Y:S01]  /*0ec0*/  F2I.U32.TRUNC.NTZ R62, R2 ;  /* 0x00000002003e7305 */ /* 0x000ee2000020f000 */
[----:B----4-:R-:W-:-:S05]  /*0ed0*/  IADD3 R64, PT, PT, -R64, RZ, RZ ;  /* 0x000000ff40407210 */ /* 0x010fca0007ffe1ff */
[----:B-1----:R-:W-:Y:S01]  /*0ee0*/  IMAD R64, R5, R64, UR8 ;  /* 0x0000000805407e24 */ /* 0x002fe2000f8e0240 */
[----:B---3--:R-:W-:-:S05]  /*0ef0*/  IADD3 R62, PT, PT, -R62, RZ, RZ ;  /* 0x000000ff3e3e7210 */ /* 0x008fca0007ffe1ff */
[----:B--2---:R-:W-:Y:S01]  /*0f00*/  IMAD R62, R3, R62, UR5 ;  /* 0x00000005033e7e24 */ /* 0x004fe2000f8e023e */
[----:B------:R-:W-:Y:S06]  /*0f10*/  @!P0 BRA `(.L_x_15) ;  /* 0x0000000000b88947 */ /* 0x000fec0003800000 */
[----:B------:R-:W1:Y:S01]  /*0f20*/  LDC.64 R4, c[0x0][0xb18] ;  /* 0x0002c600ff047b82 */ /* 0x000e620000000a00 */
[----:B------:R-:W-:-:S07]  /*0f30*/  ISETP.NE.AND P0, PT, R9, 0x1, PT ;  /* 0x000000010900780c */ /* 0x000fce0003f05270 */
[----:B------:R-:W2:Y:S08]  /*0f40*/  LDC R10, c[0x0][0xb0c] ;  /* 0x0002c300ff0a7b82 */ /* 0x000eb00000000800 */
[----:B------:R-:W3:Y:S08]  /*0f50*/  LDC R11, c[0x0][0x370] ;  /* 0x0000dc00ff0b7b82 */ /* 0x000ef00000000800 */
[----:B------:R-:W4:Y:S01]  /*0f60*/  LDC R12, c[0x0][0x374] ;  /* 0x0000dd00ff0c7b82 */ /* 0x000f220000000800 */
[----:B-1----:R-:W-:-:S07]  /*0f70*/  ISETP.NE.AND P1, PT, R4, 0x1, PT ;  /* 0x000000010400780c */ /* 0x002fce0003f25270 */
[----:B------:R-:W3:Y:S01]  /*0f80*/  LDC.64 R6, c[0x0][0xb10] ;  /* 0x0002c400ff067b82 */ /* 0x000ee20000000a00 */
[----:B--2---:R-:W-:-:S07]  /*0f90*/  ISETP.NE.AND P3, PT, R10, 0x1, PT ;  /* 0x000000010a00780c */ /* 0x004fce0003f65270 */
[----:B------:R-:W1:Y:S08]  /*0fa0*/  LDC R8, c[0x0][0xb20] ;  /* 0x0002c800ff087b82 */ /* 0x000e700000000800 */
[----:B------:R-:W2:Y:S01]  /*0fb0*/  LDC.64 R2, c[0x0][0xb28] ;  /* 0x0002ca00ff027b82 */ /* 0x000ea20000000a00 */
[----:B----4-:R-:W-:-:S04]  /*0fc0*/  IMAD.HI.U32 R13, R12, R5, RZ ;  /* 0x000000050c0d7227 */ /* 0x010fc800078e00ff */
[----:B------:R-:W-:-:S04]  /*0fd0*/  IMAD.HI.U32 R5, R18, R5, RZ ;  /* 0x0000000512057227 */ /* 0x000fc800078e00ff */
[----:B---3--:R-:W-:-:S04]  /*0fe0*/  IMAD.HI.U32 R14, R11, R6, RZ ;  /* 0x000000060b0e7227 */ /* 0x008fc800078e00ff */
[C---:B------:R-:W-:Y:S01]  /*0ff0*/  IMAD.HI.U32 R16, R45.reuse, R6, RZ ;  /* 0x000000062d107227 */ /* 0x040fe200078e00ff */
[-C--:B------:R-:W-:Y:S02]  /*1000*/  @P3 SHF.R.U32.HI R11, RZ, R7.reuse, R14 ;  /* 0x00000007ff0b3219 */ /* 0x080fe4000001160e */
[-C--:B-1----:R-:W-:Y:S02]  /*1010*/  @P1 SHF.R.U32.HI R12, RZ, R8.reuse, R13 ;  /* 0x00000008ff0c1219 */ /* 0x082fe4000001160d */
[----:B------:R-:W-:Y:S02]  /*1020*/  SHF.R.U32.HI R5, RZ, R8, R5 ;  /* 0x00000008ff057219 */ /* 0x000fe40000011605 */
[----:B------:R-:W-:Y:S02]  /*1030*/  SHF.R.U32.HI R16, RZ, R7, R16 ;  /* 0x00000007ff107219 */ /* 0x000fe40000011610 */
[----:B------:R-:W-:Y:S01]  /*1040*/  SEL R5, R18, R5, !P1 ;  /* 0x0000000512057207 */ /* 0x000fe20004800000 */
[----:B--2---:R-:W-:Y:S01]  /*1050*/  IMAD.HI.U32 R14, R12, R2, RZ ;  /* 0x000000020c0e7227 */ /* 0x004fe200078e00ff */
[----:B------:R-:W-:-:S02]  /*1060*/  SEL R7, R45, R16, !P3 ;  /* 0x000000102d077207 */ /* 0x000fc40005800000 */
[----:B------:R-:W-:Y:S01]  /*1070*/  IADD3 R13, PT, PT, -R5, RZ, RZ ;  /* 0x000000ff050d7210 */ /* 0x000fe20007ffe1ff */
[----:B------:R-:W-:Y:S01]  /*1080*/  IMAD.HI.U32 R6, R11, R2, RZ ;  /* 0x000000020b067227 */ /* 0x000fe200078e00ff */
[----:B------:R-:W-:-:S03]  /*1090*/  @P0 SHF.R.U32.HI R12, RZ, R3, R14 ;  /* 0x00000003ff0c0219 */ /* 0x000fc6000001160e */
[----:B------:R-:W-:Y:S01]  /*10a0*/  IMAD R13, R4, R13, R18 ;  /* 0x0000000d040d7224 */ /* 0x000fe200078e0212 */
[----:B------:R-:W-:Y:S01]  /*10b0*/  @P0 SHF.R.U32.HI R11, RZ, R3, R6 ;  /* 0x00000003ff0b0219 */ /* 0x000fe20000011606 */
[----:B------:R-:W-:-:S04]  /*10c0*/  IMAD R12, R12, R9, RZ ;  /* 0x000000090c0c7224 */ /* 0x000fc800078e02ff */
[----:B------:R-:W-:Y:S01]  /*10d0*/  IMAD R6, R11, R9, RZ ;  /* 0x000000090b067224 */ /* 0x000fe200078e02ff */
[----:B------:R-:W-:-:S04]  /*10e0*/  ISETP.GE.AND P1, PT, R5, R12, PT ;  /* 0x0000000c0500720c */ /* 0x000fc80003f26270 */
[----:B------:R-:W-:Y:S01]  /*10f0*/  ISETP.GE.OR P1, PT, R7, R6, P1 ;  /* 0x000000060700720c */ /* 0x000fe20000f26670 */
[----:B------:R-:W-:-:S05]  /*1100*/  IMAD.HI.U32 R6, R5, R2, RZ ;  /* 0x0000000205067227 */ /* 0x000fca00078e00ff */
[----:B------:R-:W-:-:S04]  /*1110*/  SHF.R.U32.HI R6, RZ, R3, R6 ;  /* 0x00000003ff067219 */ /* 0x000fc80000011606 */
[----:B------:R-:W-:-:S03]  /*1120*/  SEL R6, R5, R6, !P0 ;  /* 0x0000000605067207 */ /* 0x000fc60004000000 */
[----:B------:R-:W-:Y:S01]  /*1130*/  @!P1 IMAD.HI.U32 R8, R7, R2, RZ ;  /* 0x0000000207089227 */ /* 0x000fe200078e00ff */
[----:B------:R-:W-:-:S04]  /*1140*/  IADD3 R2, PT, PT, -R6, RZ, RZ ;  /* 0x000000ff06027210 */ /* 0x000fc80007ffe1ff */
[----:B------:R-:W-:Y:S01]  /*1150*/  @!P1 SHF.R.U32.HI R8, RZ, R3, R8 ;  /* 0x00000003ff089219 */ /* 0x000fe20000011608 */
[----:B------:R-:W-:-:S03]  /*1160*/  IMAD R2, R9, R2, R5 ;  /* 0x0000000209027224 */ /* 0x000fc600078e0205 */
[----:B------:R-:W-:-:S05]  /*1170*/  @!P1 SEL R3, R7, R8, !P0 ;  /* 0x0000000807039207 */ /* 0x000fca0004000000 */
[--C-:B------:R-:W-:Y:S02]  /*1180*/  @!P1 IMAD.IADD R6, R6, 0x1, -R3.reuse ;  /* 0x0000000106069824 */ /* 0x100fe400078e0a03 */
[----:B------:R-:W-:Y:S01]  /*1190*/  @!P1 IMAD R3, R2, R11, R3 ;  /* 0x0000000b02039224 */ /* 0x000fe200078e0203 */
[----:B------:R-:W-:Y:S01]  /*11a0*/  IADD3 R2, PT, PT, -R7, RZ, RZ ;  /* 0x000000ff07027210 */ /* 0x000fe20007ffe1ff */
[----:B------:R-:W-:Y:S02]  /*11b0*/  @!P1 IMAD R5, R6, R9, R7 ;  /* 0x0000000906059224 */ /* 0x000fe400078e0207 */
[----:B------:R-:W-:Y:S02]  /*11c0*/  @!P1 IMAD.MOV.U32 R7, RZ, RZ, R3 ;  /* 0x000000ffff079224 */ /* 0x000fe400078e0003 */
[----:B------:R-:W-:Y:S02]  /*11d0*/  IMAD R2, R10, R2, R45 ;  /* 0x000000020a027224 */ /* 0x000fe400078e022d */
[----:B------:R-:W-:-:S02]  /*11e0*/  IMAD R18, R5, R4, R13 ;  /* 0x0000000405127224 */ /* 0x000fc400078e020d */
[----:B------:R-:W-:Y:S02]  /*11f0*/  IMAD R45, R7, R10, R2 ;  /* 0x0000000a072d7224 */ /* 0x000fe400078e0202 */
.L_x_15:
[----:B------:R-:W1:Y:S01]  /*1200*/  LDCU UR4, c[0x0][0xb30] ;  /* 0x00016600ff0477ac */ /* 0x000e620008000800 */
[----:B------:R-:W2:Y:S08]  /*1210*/  S2UR UR45, SR_CgaCtaId ;  /* 0x00000000002d79c3 */ /* 0x000eb00000008800 */
[----:B------:R-:W3:Y:S01]  /*1220*/  LDC R26, c[0x0][0xb24] ;  /* 0x0002c900ff1a7b82 */ /* 0x000ee20000000800 */
[----:B-1----:R-:W-:-:S09]  /*1230*/  UISETP.NE.AND UP0, UPT, UR4, 0x1, UPT ;  /* 0x000000010400788c */ /* 0x002fd2000bf05270 */
[----:B--2---:R-:W-:Y:S05]  /*1240*/  BRA.U UP0, `(.L_x_16) ;  /* 0x0000000100407547 */ /* 0x004fea000b800000 */
[----:B------:R-:W1:Y:S08]  /*1250*/  LDC.64 R4, c[0x0][0xb10] ;  /* 0x0002c400ff047b82 */ /* 0x000e700000000a00 */
[----:B------:R-:W2:Y:S08]  /*1260*/  LDC.64 R2, c[0x0][0xb18] ;  /* 0x0002c600ff027b82 */ /* 0x000eb00000000a00 */
[----:B------:R-:W4:Y:S08]  /*1270*/  LDC R6, c[0x0][0xb20] ;  /* 0x0002c800ff067b82 */ /* 0x000f300000000800 */
[----:B------:R-:W3:Y:S01]  /*1280*/  LDC R8, c[0x0][0xb0c] ;  /* 0x0002c300ff087b82 */ /* 0x000ee20000000800 */
[----:B-1----:R-:W-:-:S05]  /*1290*/  IMAD.HI.U32 R4, R45, R4, RZ ;  /* 0x000000042d047227 */ /* 0x002fca00078e00ff */
[----:B------:R-:W-:Y:S01]  /*12a0*/  SHF.R.U32.HI R4, RZ, R5, R4 ;  /* 0x00000005ff047219 */ /* 0x000fe20000011604 */
[----:B--2---:R-:W-:Y:S01]  /*12b0*/  IMAD.HI.U32 R3, R18, R3, RZ ;  /* 0x0000000312037227 */ /* 0x004fe200078e00ff */
[----:B------:R-:W-:-:S04]  /*12c0*/  ISETP.NE.AND P0, PT, R2, 0x1, PT ;  /* 0x000000010200780c */ /* 0x000fc80003f05270 */
[----:B----4-:R-:W-:-:S04]  /*12d0*/  SHF.R.U32.HI R3, RZ, R6, R3 ;  /* 0x00000006ff037219 */ /* 0x010fc80000011603 */
[----:B------:R-:W-:Y:S02]  /*12e0*/  SEL R3, R18, R3, !P0 ;  /* 0x0000000312037207 */ /* 0x000fe40004000000 */
[----:B---3--:R-:W-:-:S04]  /*12f0*/  ISETP.NE.AND P1, PT, R8, 0x1, PT ;  /* 0x000000010800780c */ /* 0x008fc80003f25270 */
[----:B------:R-:W-:-:S05]  /*1300*/  SEL R4, R45, R4, !P1 ;  /* 0x000000042d047207 */ /* 0x000fca0004800000 */
[----:B------:R-:W-:Y:S02]  /*1310*/  IMAD.IADD R5, R3, 0x1, -R4 ;  /* 0x0000000103057824 */ /* 0x000fe400078e0a04 */
[----:B------:R-:W-:Y:S02]  /*1320*/  IMAD.IADD R3, R4, 0x1, -R3 ;  /* 0x0000000104037824 */ /* 0x000fe400078e0a03 */
[----:B------:R-:W-:Y:S02]  /*1330*/  IMAD R45, R5, R8, R45 ;  /* 0x00000008052d7224 */ /* 0x000fe400078e022d */
[----:B------:R-:W-:-:S07]  /*1340*/  IMAD R18, R3, R2, R18 ;  /* 0x0000000203127224 */ /* 0x000fce00078e0212 */
.L_x_16:
[----:B------:R-:W-:Y:S01]  /*1350*/  BAR.SYNC.DEFER_BLOCKING 0x0 ;  /* 0x0000000000007b1d */ /* 0x000fe20000010000 */
[----:B------:R-:W-:Y:S01]  /*1360*/  UISETP.NE.AND UP0, UPT, UR6, 0x2, UPT ;  /* 0x000000020600788c */ /* 0x000fe2000bf05270 */
[----:B------:R-:W-:Y:S02]  /*1370*/  ISETP.NE.OR P0, PT, R0, 0x2, !P2 ;  /* 0x000000020000780c */ /* 0x000fe40005705670 */
[----:B------:R-:W-:-:S06]  /*1380*/  LOP3.LUT R2, R76, 0x1f, RZ, 0xc0, !PT ;  /* 0x0000001f4c027812 */ /* 0x000fcc00078ec0ff */
[----:B------:R-:W-:Y:S05]  /*1390*/  BRA.U UP0, `(.L_x_17) ;  /* 0x0000001d000c7547 */ /* 0x000fea000b800000 */
[----:B------:R-:W1:Y:S01]  /*13a0*/  LDCU UR6, c[0x0][0x388] ;  /* 0x00007100ff0677ac */ /* 0x000e620008000800 */
[----:B------:R-:W2:Y:S01]  /*13b0*/  LDC R11, c[0x0][0x370] ;  /* 0x0000dc00ff0b7b82 */ /* 0x000ea20000000800 */
[----:B------:R-:W-:Y:S01]  /*13c0*/  PLOP3.LUT P1, PT, PT, PT, UP1, 0x80, 0x8 ;  /* 0x000000000008781c */ /* 0x000fe20003f2f018 */
[----:B------:R-:W-:Y:S01]  /*13d0*/  IMAD.MOV.U32 R10, RZ, RZ, RZ ;  /* 0x000000ffff0a7224 */ /* 0x000fe200078e00ff */
[----:B------:R-:W4:Y:S01]  /*13e0*/  LDCU UR4, c[0x0][0x38c] ;  /* 0x00007180ff0477ac */ /* 0x000f220008000800 */
[----:B------:R-:W-:Y:S02]  /*13f0*/  ISETP.EQ.OR P5, PT, R2, RZ, P0 ;  /* 0x000000ff0200720c */ /* 0x000fe400007a2670 */
[----:B------:R-:W-:Y:S01]  /*1400*/  PLOP3.LUT P1, PT, P1, PT, PT, 0x8, 0x80 ;  /* 0x000000000080781c */ /* 0x000fe20000f2e170 */
[----:B------:R-:W3:Y:S01]  /*1410*/  LDCU UR35, c[0x0][0x390] ;  /* 0x00007200ff2377ac */ /* 0x000ee20008000800 */
[----:B------:R-:W2:Y:S01]  /*1420*/  LDC R0, c[0x0][0x374] ;  /* 0x0000dd00ff007b82 */ /* 0x000ea20000000800 */
[----:B------:R-:W2:Y:S01]  /*1430*/  LDCU.64 UR36, c[0x0][0x348] ;  /* 0x00006900ff2477ac */ /* 0x000ea20008000a00 */
[----:B------:R-:W-:Y:S01]  /*1440*/  UMOV UR33, 0x1 ;  /* 0x0000000100217882 */ /* 0x000fe20000000000 */
[----:B------:R-:W-:Y:S01]  /*1450*/  UMOV UR32, URZ ;  /* 0x000000ff00207c82 */ /* 0x000fe20008000000 */
[----:B-1----:R-:W-:Y:S01]  /*1460*/  UIADD3 UR6, UPT, UPT, UR6, 0x3f, URZ ;  /* 0x0000003f06067890 */ /* 0x002fe2000fffe0ff */
[----:B------:R-:W-:Y:S01]  /*1470*/  UMOV UR20, URZ ;  /* 0x000000ff00147c82 */ /* 0x000fe20008000000 */
[----:B------:R-:W-:-:S02]  /*1480*/  UMOV UR31, URZ ;  /* 0x000000ff001f7c82 */ /* 0x000fc40008000000 */
[----:B------:R-:W-:-:S04]  /*1490*/  USHF.R.S32.HI UR5, URZ, 0x1f, UR6 ;  /* 0x0000001fff057899 */ /* 0x000fc80008011406 */
[----:B------:R-:W-:-:S04]  /*14a0*/  ULEA.HI UR5, UR5, UR6, URZ, 0x6 ;  /* 0x0000000605057291 */ /* 0x000fc8000f8f30ff */
[----:B------:R-:W-:-:S04]  /*14b0*/  USHF.R.S32.HI UR5, URZ, 0x6, UR5 ;  /* 0x00000006ff057899 */ /* 0x000fc80008011405 */
[----:B----4-:R-:W-:-:S04]  /*14c0*/  UIMAD UR4, UR5, UR4, URZ ;  /* 0x00000004050472a4 */ /* 0x010fc8000f8e02ff */
[----:B---3--:R-:W-:-:S04]  /*14d0*/  UIMAD UR35, UR4, UR35, URZ ;  /* 0x00000023042372a4 */ /* 0x008fc8000f8e02ff */
[----:B------:R-:W-:Y:S02]  /*14e0*/  UISETP.NE.AND UP2, UPT, UR35, URZ, UPT ;  /* 0x000000ff2300728c */ /* 0x000fe4000bf45270 */
[----:B------:R-:W-:-:S04]  /*14f0*/  UISETP.LT.U32.AND UP0, UPT, UR35, 0xd, UPT ;  /* 0x0000000d2300788c */ /* 0x000fc8000bf01070 */
[----:B------:R-:W-:-:S04]  /*1500*/  USEL UR34, UR35, 0xd, UP0 ;  /* 0x0000000d23227887 */ /* 0x000fc80008000000 */
[----:B------:R-:W-:Y:S02]  /*1510*/  UIADD3 UR23, UPT, UPT, UR34, -0x1, URZ ;  /* 0xffffffff22177890 */ /* 0x000fe4000fffe0ff */
[----:B------:R-:W-:Y:S02]  /*1520*/  @!UP2 UIADD3 UR23, UPT, UPT, UR34, URZ, URZ ;  /* 0x000000ff2217a290 */ /* 0x000fe4000fffe0ff */
[----:B------:R-:W-:Y:S02]  /*1530*/  UIADD3 UR34, UPT, UPT, UR35, -UR34, URZ ;  /* 0x8000002223227290 */ /* 0x000fe4000fffe0ff */
[----:B--2---:R-:W-:-:S12]  /*1540*/  UIADD3 UR23, UPT, UPT, UR23, 0x1, URZ ;  /* 0x0000000117177890 */ /* 0x004fd8000fffe0ff */
.L_x_33:
[----:B------:R-:W1:Y:S01]  /*1550*/  S2UR UR22, SR_CgaCtaId ;  /* 0x00000000001679c3 */ /* 0x000e620000008800 */
[----:B------:R-:W-:Y:S01]  /*1560*/  UMOV UR4, 0x400 ;  /* 0x0000040000047882 */ /* 0x000fe20000000000 */
[----:B------:R-:W-:Y:S01]  /*1570*/  IMAD.U32 R2, RZ, RZ, UR33 ;  /* 0x00000021ff027e24 */ /* 0x000fe2000f8e00ff */
[----:B------:R-:W-:Y:S01]  /*1580*/  UISETP.NE.AND UP0, UPT, UR35, URZ, UPT ;  /* 0x000000ff2300728c */ /* 0x000fe2000bf05270 */
[----:B------:R-:W-:Y:S01]  /*1590*/  R2UR UR27, R18 ;  /* 0x00000000121b72ca */ /* 0x000fe200000e0000 */
[----:B------:R-:W-:Y:S01]  /*15a0*/  IMAD.SHL.U32 R45, R45, 0x40, RZ ;  /* 0x000000402d2d7824 */ /* 0x000fe200078e00ff */
[----:B------:R-:W-:Y:S01]  /*15b0*/  UMOV UR30, URZ ;  /* 0x000000ff001e7c82 */ /* 0x000fe20008000000 */
[----:B------:R-:W-:Y:S01]  /*15c0*/  SHF.L.U32 R2, R2, 0x1f, RZ ;  /* 0x0000001f02027819 */ /* 0x000fe200000006ff */
[----:B------:R-:W-:Y:S01]  /*15d0*/  UMOV UR29, URZ ;  /* 0x000000ff001d7c82 */ /* 0x000fe20008000000 */
[----:B------:R-:W-:-:S08]  /*15e0*/  UMOV UR28, URZ ;  /* 0x000000ff001c7c82 */ /* 0x000fd00008000000 */
[----:B------:R-:W-:Y:S02]  /*15f0*/  USHF.L.U32 UR27, UR27, 0x6, URZ ;  /* 0x000000061b1b7899 */ /* 0x000fe400080006ff */
[----:B-1----:R-:W-:-:S04]  /*1600*/  ULEA UR22, UR22, UR4, 0x18 ;  /* 0x0000000416167291 */ /* 0x002fc8000f8ec0ff */
[----:B------:R-:W-:-:S09]  /*1610*/  ULEA UR4, UR32, UR22, 0x3 ;  /* 0x0000001620047291 */ /* 0x000fd2000f8e18ff */
[----:B--2---:R1:W2:Y:S01]  /*1620*/  SYNCS.PHASECHK.TRANS64.TRYWAIT P3, [UR4+0x68], R2 ;  /* 0x00006802ff0075a7 */ /* 0x0042a20008061104 */
[----:B---3--:R-:W-:Y:S05]  /*1630*/  BRA.U !UP0, `(.L_x_18) ;  /* 0x0000000508687547 */ /* 0x008fea000b800000 */
[----:B------:R-:W3:Y:S01]  /*1640*/  LDC.64 R8, c[0x0][0x480] ;  /* 0x00012000ff087b82 */ /* 0x000ee20000000a00 */
[----:B------:R-:W4:Y:S01]  /*1650*/  LDCU UR16, c[0x0][0x390] ;  /* 0x00007200ff1077ac */ /* 0x000f220008000800 */
[----:B------:R-:W2:Y:S06]  /*1660*/  LDCU UR17, c[0x0][0x38c] ;  /* 0x00007180ff1177ac */ /* 0x000eac0008000800 */
[----:B------:R-:W4:Y:S01]  /*1670*/  LDC.64 R6, c[0x0][0x488] ;  /* 0x00012200ff067b82 */ /* 0x000f220000000a00 */
[----:B------:R-:W2:Y:S01]  /*1680*/  LDCU.64 UR14, c[0x0][0x4b8] ;  /* 0x00009700ff0e77ac */ /* 0x000ea20008000a00 */
[----:B------:R-:W-:Y:S01]  /*1690*/  UIADD3 UR31, UPT, UPT, UR23, UR20, URZ ;  /* 0x00000014171f7290 */ /* 0x000fe2000fffe0ff */
[----:B------:R-:W-:-:S05]  /*16a0*/  UMOV UR30, URZ ;  /* 0x000000ff001e7c82 */ /* 0x000fca0008000000 */
[----:B-1----:R-:W1:Y:S01]  /*16b0*/  LDC.64 R2, c[0x0][0x490] ;  /* 0x00012400ff027b82 */ /* 0x002e620000000a00 */
[----:B------:R-:W-:Y:S01]  /*16c0*/  UMOV UR18, UR32 ;  /* 0x0000002000127c82 */ /* 0x000fe20008000000 */
[----:B------:R-:W-:Y:S01]  /*16d0*/  UMOV UR28, URZ ;  /* 0x000000ff001c7c82 */ /* 0x000fe20008000000 */
[----:B------:R-:W-:Y:S01]  /*16e0*/  UMOV UR29, URZ ;  /* 0x000000ff001d7c82 */ /* 0x000fe20008000000 */
[----:B---3--:R-:W-:Y:S01]  /*16f0*/  IMAD.HI.U32 R9, R45, R9, RZ ;  /* 0x000000092d097227 */ /* 0x008fe200078e00ff */
[----:B------:R-:W-:-:S03]  /*1700*/  ISETP.NE.AND P2, PT, R8, 0x1, PT ;  /* 0x000000010800780c */ /* 0x000fc60003f45270 */
[----:B------:R-:W3:Y:S01]  /*1710*/  LDC.64 R4, c[0x0][0x4b0] ;  /* 0x00012c00ff047b82 */ /* 0x000ee20000000a00 */
[----:B----4-:R-:W-:-:S04]  /*1720*/  SHF.R.U32.HI R6, RZ, R6, R9 ;  /* 0x00000006ff067219 */ /* 0x010fc80000011609 */
[----:B------:R-:W-:Y:S02]  /*1730*/  SEL R6, R45, R6, !P2 ;  /* 0x000000062d067207 */ /* 0x000fe40005000000 */
[----:B------:R-:W-:Y:S02]  /*1740*/  ISETP.NE.AND P2, PT, R7, 0x1, PT ;  /* 0x000000010700780c */ /* 0x000fe40003f45270 */
[C---:B------:R-:W-:Y:S01]  /*1750*/  R2UR UR4, R6.reuse ;  /* 0x00000000060472ca */ /* 0x040fe200000e0000 */
[----:B-1----:R-:W-:-:S04]  /*1760*/  IMAD.HI.U32 R2, R6, R2, RZ ;  /* 0x0000000206027227 */ /* 0x002fc800078e00ff */
[----:B------:R-:W-:Y:S01]  /*1770*/  IMAD.MOV R12, RZ, RZ, -R6 ;  /* 0x000000ffff0c7224 */ /* 0x000fe200078e0a06 */
[----:B------:R-:W-:-:S03]  /*1780*/  SHF.R.U32.HI R2, RZ, R3, R2 ;  /* 0x00000003ff027219 */ /* 0x000fc60000011602 */
[----:B------:R-:W-:Y:S01]  /*1790*/  IMAD R12, R8, R12, R45 ;  /* 0x0000000c080c7224 */ /* 0x000fe200078e022d */
[----:B------:R-:W-:Y:S01]  /*17a0*/  R2UR UR13, R2 ;  /* 0x00000000020d72ca */ /* 0x000fe200000e0000 */
[----:B------:R-:W-:Y:S01]  /*17b0*/  VOTEU.ANY UP0, P2 ;  /* 0x0000000000ff7886 */ /* 0x000fe20001000100 */
[----:B------:R-:W1:Y:S01]  /*17c0*/  LDC.64 R2, c[0x0][0x4d0] ;  /* 0x00013400ff027b82 */ /* 0x000e620000000a00 */
[----:B---3--:R-:W-:Y:S02]  /*17d0*/  R2UR UR8, R4 ;  /* 0x00000000040872ca */ /* 0x008fe400000e0000 */
[----:B------:R-:W-:Y:S02]  /*17e0*/  R2UR UR9, R12 ;  /* 0x000000000c0972ca */ /* 0x000fe400000e0000 */
[----:B------:R-:W-:-:S06]  /*17f0*/  R2UR UR6, R5 ;  /* 0x00000000050672ca */ /* 0x000fcc00000e0000 */
[----:B------:R-:W-:Y:S01]  /*1800*/  USEL UR13, UR4, UR13, !UP0 ;  /* 0x0000000d040d7287 */ /* 0x000fe2000c000000 */
[----:B------:R-:W3:Y:S05]  /*1810*/  LDCU.64 UR4, c[0x0][0x4d8] ;  /* 0x00009b00ff0477ac */ /* 0x000eea0008000a00 */
[----:B------:R-:W-:-:S04]  /*1820*/  IMAD R9, RZ, RZ, -UR13 ;  /* 0x8000000dff097e24 */ /* 0x000fc8000f8e02ff */
[----:B------:R-:W-:Y:S01]  /*1830*/  IMAD R9, R7, R9, R6 ;  /* 0x0000000907097224 */ /* 0x000fe200078e0206 */
[----:B-1----:R-:W-:-:S04]  /*1840*/  R2UR UR11, R2 ;  /* 0x00000000020b72ca */ /* 0x002fc800000e0000 */
[----:B------:R-:W-:Y:S02]  /*1850*/  R2UR UR7, R9 ;  /* 0x00000000090772ca */ /* 0x000fe400000e0000 */
[----:B------:R-:W-:-:S07]  /*1860*/  R2UR UR12, R3 ;  /* 0x00000000030c72ca */ /* 0x000fce00000e0000 */
[----:B------:R-:W-:-:S06]  /*1870*/  UIMAD UR11, UR9, UR8, UR11 ;  /* 0x00000008090b72a4 */ /* 0x000fcc000f8e020b */
[----:B--23--:R-:W-:-:S12]  /*1880*/  UIMAD UR12, UR7, UR6, UR12 ;  /* 0x00000006070c72a4 */ /* 0x00cfd8000f8e020c */
.L_x_23:
[----:B------:R-:W-:Y:S01]  /*1890*/  @!P0 MOV R3, 0x4000 ;  /* 0x0000400000038802 */ /* 0x000fe20000000f00 */
[----:B------:R-:W-:Y:S01]  /*18a0*/  ULEA UR9, UR18, UR22, 0x3 ;  /* 0x0000001612097291 */ /* 0x000fe2000f8e18ff */
[----:B----4-:R-:W-:Y:S11]  /*18b0*/  @P3 BRA `(.L_x_19) ;  /* 0x0000000000103947 */ /* 0x010ff60003800000 */
[----:B------:R-:W-:Y:S04]  /*18c0*/  MOV R2, UR33 ;  /* 0x0000002100027c02 */ /* 0x000fe80008000f00 */
[----:B------:R-:W-:Y:S04]  /*18d0*/  SHF.L.U32 R5, R2, 0x1f, RZ ;  /* 0x0000001f02057819 */ /* 0x000fe800000006ff */
[----:B------:R-:W1:Y:S02]  /*18e0*/  SYNCS.PHASECHK.TRANS64.TRYWAIT P2, [UR9+0x68], R5 ;  /* 0x00006805ff0075a7 */ /* 0x000e640008041109 */
[----:B-1----:R-:W-:Y:S05]  /*18f0*/  @!P2 BRA `(.L_x_20) ;  /* 0x0000005c003ca947 */ /* 0x002fea0003800000 */
.L_x_19:
[----:B------:R2:W-:Y:S01]  /*1900*/  @!P0 SYNCS.ARRIVE.TRANS64 RZ, [UR9], R3 ;  /* 0x00000003ffff89a7 */ /* 0x0005e20008000009 */
[----:B------:R-:W-:Y:S04]  /*1910*/  BSSY.RECONVERGENT B0, `(.L_x_21) ;  /* 0x0000003000007945 */ /* 0x000fe80003800200 */
[----:B------:R-:W-:Y:S05]  /*1920*/  @P5 BRA `(.L_x_22) ;  /* 0x0000000000045947 */ /* 0x000fea0003800000 */
[----:B------:R-:W-:Y:S05]  /*1930*/  BPT.TRAP 0x1 ;  /* 0x000000040000795c */ /* 0x000fea0000300000 */
.L_x_22:
[----:B------:R-:W-:Y:S05]  /*1940*/  BSYNC.RECONVERGENT B0 ;  /* 0x0000000000007941 */ /* 0x000fea0003800200 */
.L_x_21:
[----:B------:R-:W-:Y:S02]  /*1950*/  UIADD3 UR32, UPT, UPT, UR18, 0x1, URZ ;  /* 0x0000000112207890 */ /* 0x000fe4000fffe0ff */
[----:B------:R-:W-:Y:S02]  /*1960*/  UIMAD UR7, UR28, UR14, UR4 ;  /* 0x0000000e1c0772a4 */ /* 0x000fe4000f8e0204 */
[----:B------:R-:W-:Y:S02]  /*1970*/  UISETP.NE.AND UP0, UPT, UR32, 0xd, UPT ;  /* 0x0000000d2000788c */ /* 0x000fe4000bf05270 */
[----:B------:R-:W-:Y:S02]  /*1980*/  UIMAD UR6, UR29, UR15, UR5 ;  /* 0x0000000f1d0672a4 */ /* 0x000fe4000f8e0205 */
[----:B------:R-:W-:Y:S02]  /*1990*/  USEL UR8, URZ, 0x1, UP0 ;  /* 0x00000001ff087887 */ /* 0x000fe40008000000 */
[----:B------:R-:W-:Y:S02]  /*19a0*/  USEL UR32, UR32, URZ, UP0 ;  /* 0x000000ff20207287 */ /* 0x000fe40008000000 */
[----:B------:R-:W-:Y:S02]  /*19b0*/  ULOP3.LUT UR33, UR33, UR8, URZ, 0x3c, !UPT ;  /* 0x0000000821217292 */ /* 0x000fe4000f8e3cff */
[----:B------:R-:W-:Y:S02]  /*19c0*/  ULEA UR8, UR32, UR22, 0x3 ;  /* 0x0000001620087291 */ /* 0x000fe4000f8e18ff */
[----:B------:R-:W-:Y:S02]  /*19d0*/  ULEA UR21, UR18, UR22, 0xd ;  /* 0x0000001612157291 */ /* 0x000fe4000f8e68ff */
[----:B------:R-:W-:Y:S01]  /*19e0*/  UIADD3 UR44, UP1, UPT, UR36, 0x80, URZ ;  /* 0x00000080242c7890 */ /* 0x000fe2000ff3e0ff */
[----:B-1----:R-:W-:Y:S01]  /*19f0*/  MOV R2, UR33 ;  /* 0x0000002100027c02 */ /* 0x002fe20008000f00 */
[----:B------:R-:W-:Y:S02]  /*1a00*/  UPRMT UR42, UR7, 0x40, UR6 ;  /* 0x00000040072a7896 */ /* 0x000fe40008000006 */
[----:B------:R-:W-:Y:S01]  /*1a10*/  UIADD3 UR24, UPT, UPT, UR21, 0x1d400, URZ ;  /* 0x0001d40015187890 */ /* 0x000fe2000fffe0ff */
[----:B--2---:R-:W-:Y:S01]  /*1a20*/  SHF.L.U32 R3, R2, 0x1f, RZ ;  /* 0x0000001f02037819 */ /* 0x004fe200000006ff */
[----:B------:R-:W-:Y:S02]  /*1a30*/  USHF.L.U32 UR10, UR30, 0x6, URZ ;  /* 0x000000061e0a7899 */ /* 0x000fe400080006ff */
[----:B------:R-:W-:Y:S01]  /*1a40*/  UIADD3.X UR45, UPT, UPT, URZ, UR37, URZ, UP1, !UPT ;  /* 0x00000025ff2d7290 */ /* 0x000fe20008ffe4ff */
[----:B------:R3:W4:Y:S01]  /*1a50*/  SYNCS.PHASECHK.TRANS64.TRYWAIT P3, [UR8+0x68], R3 ;  /* 0x00006803ff0075a7 */ /* 0x0007220008061108 */
[----:B------:R-:W-:Y:S02]  /*1a60*/  UIADD3 UR8, UPT, UPT, UR21, 0x3400, URZ ;  /* 0x0000340015087890 */ /* 0x000fe4000fffe0ff */
[----:B------:R-:W-:Y:S02]  /*1a70*/  UPRMT UR21, UR42, 0x5410, URZ ;  /* 0x000054102a157896 */ /* 0x000fe400080000ff */
[----:B------:R-:W-:Y:S02]  /*1a80*/  UIADD3 UR40, UP0, UPT, UR36, 0x180, URZ ;  /* 0x0000018024287890 */ /* 0x000fe4000ff1e0ff */
[----:B------:R-:W-:Y:S02]  /*1a90*/  UIADD3 UR19, UPT, UPT, UR28, 0x1, URZ ;  /* 0x000000011c137890 */ /* 0x000fe4000fffe0ff */
[----:B------:R-:W-:Y:S02]  /*1aa0*/  UIADD3.X UR41, UPT, UPT, URZ, UR37, URZ, UP0, !UPT ;  /* 0x00000025ff297290 */ /* 0x000fe400087fe4ff */
[----:B------:R-:W-:Y:S01]  /*1ab0*/  UISETP.NE.AND UP2, UPT, UR19, UR17, UPT ;  /* 0x000000111300728c */ /* 0x000fe2000bf45270 */
[----:B------:R-:W-:Y:S01]  /*1ac0*/  UTMALDG.4D.IM2COL [UR8], [UR44], UR21 ;  /* 0x000000082c0073b4 */ /* 0x000fe20008058015 */
[----:B------:R-:W-:Y:S02]  /*1ad0*/  UIADD3 UR18, UPT, UPT, UR29, 0x1, URZ ;  /* 0x000000011d127890 */ /* 0x000fe4000fffe0ff */
[----:B------:R-:W-:Y:S02]  /*1ae0*/  UIADD3 UR20, UPT, UPT, UR20, 0x1, URZ ;  /* 0x0000000114147890 */ /* 0x000fe4000fffe0ff */
[----:B------:R-:W-:Y:S01]  /*1af0*/  UIADD3 UR42, UPT, UPT, UR30, 0x1, URZ ;  /* 0x000000011e2a7890 */ /* 0x000fe2000fffe0ff */
[----:B------:R-:W-:Y:S01]  /*1b00*/  UMOV UR38, 0x0 ;  /* 0x0000000000267882 */ /* 0x000fe20000000000 */
[----:B------:R-:W-:Y:S01]  /*1b10*/  UMOV UR39, 0x10000000 ;  /* 0x1000000000277882 */ /* 0x000fe20000000000 */
[----:B------:R-:W-:Y:S02]  /*1b20*/  UMOV UR25, UR9 ;  /* 0x0000000900197c82 */ /* 0x000fe40008000000 */
[----:B------:R-:W-:Y:S01]  /*1b30*/  @UP2 UIADD3 UR18, UPT, UPT, UR29, URZ, URZ ;  /* 0x000000ff1d122290 */ /* 0x000fe2000fffe0ff */
[----:B------:R-:W-:Y:S03]  /*1b40*/  UMOV UR26, UR10 ;  /* 0x0000000a001a7c82 */ /* 0x000fe60008000000 */
[----:B------:R-:W-:Y:S01]  /*1b50*/  UISETP.NE.AND UP0, UPT, UR18, UR16, UPT ;  /* 0x000000101200728c */ /* 0x000fe2000bf05270 */
[----:B------:R1:W-:Y:S10]  /*1b60*/  UTMALDG.4D [UR24], [UR40], desc[UR38] ;  /* 0x00002618280075b4 */ /* 0x0003f40008019000 */
[----:B------:R-:W-:Y:S07]  /*1b70*/  @UP0 UIADD3 UR42, UPT, UPT, UR30, URZ, URZ ;  /* 0x000000ff1e2a0290 */ /* 0x000fee000fffe0ff */
[----:B------:R-:W-:Y:S01]  /*1b80*/  UMOV UR30, UR42 ;  /* 0x0000002a001e7c82 */ /* 0x000fe20008000000 */
[----:B-1----:R-:W-:Y:S02]  /*1b90*/  USEL UR29, UR18, URZ, UP0 ;  /* 0x000000ff121d7287 */ /* 0x002fe40008000000 */
[----:B------:R-:W-:Y:S02]  /*1ba0*/  UISETP.NE.AND UP0, UPT, UR20, UR31, UPT ;  /* 0x0000001f1400728c */ /* 0x000fe4000bf05270 */
[----:B------:R-:W-:Y:S01]  /*1bb0*/  USEL UR28, UR19, URZ, UP2 ;  /* 0x000000ff131c7287 */ /* 0x000fe20009000000 */
[----:B------:R-:W-:Y:S06]  /*1bc0*/  UMOV UR18, UR32 ;  /* 0x0000002000127c82 */ /* 0x000fec0008000000 */
[----:B---3--:R-:W-:Y:S05]  /*1bd0*/  BRA.U UP0, `(.L_x_23) ;  /* 0xfffffffd002c7547 */ /* 0x008fea000b83ffff */
.L_x_18:
[----:B------:R-:W-:Y:S01]  /*1be0*/  ULEA UR4, UR32, UR22, 0x3 ;  /* 0x0000001620047291 */ /* 0x000fe2000f8e18ff */
[----:B-1----:R-:W-:Y:S01]  /*1bf0*/  MOV R2, UR33 ;  /* 0x0000002100027c02 */ /* 0x002fe20008000f00 */
[----:B------:R-:W-:Y:S01]  /*1c00*/  @!P1 SYNCS.ARRIVE.TRANS64.A1T0 RZ, [UR22+0x108], RZ ;  /* 0x000108ffffff99a7 */ /* 0x000fe20008100016 */
[----:B------:R-:W-:Y:S02]  /*1c10*/  UISETP.GE.AND UP0, UPT, UR34, 0x1, UPT ;  /* 0x000000012200788c */ /* 0x000fe4000bf06270 */
[----:B------:R-:W-:-:S04]  /*1c20*/  SHF.L.U32 R2, R2, 0x1f, RZ ;  /* 0x0000001f02027819 */ /* 0x000fc800000006ff */
[----:B------:R1:W3:Y:S03]  /*1c30*/  SYNCS.PHASECHK.TRANS64.TRYWAIT P2, [UR4+0x68], R2 ;  /* 0x00006802ff0075a7 */ /* 0x0002e60008041104 */
[----:B------:R-:W-:Y:S05]  /*1c40*/  BRA.U !UP0, `(.L_x_24) ;  /* 0x0000000508707547 */ /* 0x000fea000b800000 */
[----:B------:R-:W4:Y:S01]  /*1c50*/  LDC.64 R8, c[0x0][0x480] ;  /* 0x00012000ff087b82 */ /* 0x000f220000000a00 */
[----:B------:R-:W2:Y:S01]  /*1c60*/  LDCU UR25, c[0x0][0x390] ;  /* 0x00007200ff1977ac */ /* 0x000ea20008000800 */
[----:B------:R-:W2:Y:S06]  /*1c70*/  LDCU UR26, c[0x0][0x38c] ;  /* 0x00007180ff1a77ac */ /* 0x000eac0008000800 */
[----:B------:R-:W4:Y:S01]  /*1c80*/  LDC.64 R6, c[0x0][0x488] ;  /* 0x00012200ff067b82 */ /* 0x000f220000000a00 */
[----:B------:R-:W2:Y:S01]  /*1c90*/  LDCU.64 UR14, c[0x0][0x4b8] ;  /* 0x00009700ff0e77ac */ /* 0x000ea20008000a00 */
[----:B------:R-:W-:Y:S01]  /*1ca0*/  UIADD3 UR31, UPT, UPT, UR34, UR31, URZ ;  /* 0x0000001f221f7290 */ /* 0x000fe2000fffe0ff */
[----:B------:R-:W-:-:S05]  /*1cb0*/  UMOV UR40, UR34 ;  /* 0x0000002200287c82 */ /* 0x000fca0008000000 */
[----:B-1----:R-:W1:Y:S01]  /*1cc0*/  LDC.64 R2, c[0x0][0x490] ;  /* 0x00012400ff027b82 */ /* 0x002e620000000a00 */
[----:B------:R-:W-:Y:S01]  /*1cd0*/  UMOV UR38, UR32 ;  /* 0x0000002000267c82 */ /* 0x000fe20008000000 */
[----:B----4-:R-:W-:Y:S01]  /*1ce0*/  IMAD.HI.U32 R9, R45, R9, RZ ;  /* 0x000000092d097227 */ /* 0x010fe200078e00ff */
[----:B------:R-:W-:-:S05]  /*1cf0*/  ISETP.NE.AND P1, PT, R8, 0x1, PT ;  /* 0x000000010800780c */ /* 0x000fca0003f25270 */
[----:B------:R-:W4:Y:S01]  /*1d00*/  LDC.64 R4, c[0x0][0x4b0] ;  /* 0x00012c00ff047b82 */ /* 0x000f220000000a00 */
[----:B------:R-:W-:-:S04]  /*1d10*/  SHF.R.U32.HI R6, RZ, R6, R9 ;  /* 0x00000006ff067219 */ /* 0x000fc80000011609 */
        /* <DEDUP_REMOVED lines=10> */
[----:B----4-:R-:W-:Y:S02]  /*1dc0*/  R2UR UR8, R4 ;  /* 0x00000000040872ca */ /* 0x010fe400000e0000 */
[----:B------:R-:W-:Y:S02]  /*1dd0*/  R2UR UR9, R9 ;  /* 0x00000000090972ca */ /* 0x000fe400000e0000 */
[----:B------:R-:W-:-:S06]  /*1de0*/  R2UR UR6, R5 ;  /* 0x00000000050672ca */ /* 0x000fcc00000e0000 */
[----:B------:R-:W-:Y:S01]  /*1df0*/  USEL UR13, UR4, UR13, !UP0 ;  /* 0x0000000d040d7287 */ /* 0x000fe2000c000000 */
[----:B------:R-:W4:Y:S05]  /*1e00*/  LDCU.64 UR4, c[0x0][0x4d8] ;  /* 0x00009b00ff0477ac */ /* 0x000f2a0008000a00 */
[----:B------:R-:W-:-:S04]  /*1e10*/  IMAD R12, RZ, RZ, -UR13 ;  /* 0x8000000dff0c7e24 */ /* 0x000fc8000f8e02ff */
[----:B------:R-:W-:Y:S01]  /*1e20*/  IMAD R12, R7, R12, R6 ;  /* 0x0000000c070c7224 */ /* 0x000fe200078e0206 */
[----:B-1----:R-:W-:-:S04]  /*1e30*/  R2UR UR11, R2 ;  /* 0x00000000020b72ca */ /* 0x002fc800000e0000 */
[----:B------:R-:W-:Y:S02]  /*1e40*/  R2UR UR7, R12 ;  /* 0x000000000c0772ca */ /* 0x000fe400000e0000 */
[----:B------:R-:W-:-:S07]  /*1e50*/  R2UR UR12, R3 ;  /* 0x00000000030c72ca */ /* 0x000fce00000e0000 */
[----:B------:R-:W-:-:S06]  /*1e60*/  UIMAD UR11, UR9, UR8, UR11 ;  /* 0x00000008090b72a4 */ /* 0x000fcc000f8e020b */
[----:B--2-4-:R-:W-:-:S12]  /*1e70*/  UIMAD UR12, UR7, UR6, UR12 ;  /* 0x00000006070c72a4 */ /* 0x014fd8000f8e020c */
.L_x_29:
[----:B------:R-:W-:Y:S01]  /*1e80*/  @!P0 MOV R3, 0x4000 ;  /* 0x0000400000038802 */ /* 0x000fe20000000f00 */
[----:B------:R-:W-:Y:S01]  /*1e90*/  ULEA UR9, UR38, UR22, 0x3 ;  /* 0x0000001626097291 */ /* 0x000fe2000f8e18ff */
[----:B--23--:R-:W-:Y:S11]  /*1ea0*/  @P2 BRA `(.L_x_25) ;  /* 0x0000000000102947 */ /* 0x00cff60003800000 */
[----:B------:R-:W-:Y:S04]  /*1eb0*/  MOV R2, UR33 ;  /* 0x0000002100027c02 */ /* 0x000fe80008000f00 */
[----:B------:R-:W-:Y:S04]  /*1ec0*/  SHF.L.U32 R5, R2, 0x1f, RZ ;  /* 0x0000001f02057819 */ /* 0x000fe800000006ff */
[----:B------:R-:W1:Y:S02]  /*1ed0*/  SYNCS.PHASECHK.TRANS64.TRYWAIT P1, [UR9+0x68], R5 ;  /* 0x00006805ff0075a7 */ /* 0x000e640008021109 */
[----:B-1----:R-:W-:Y:S05]  /*1ee0*/  @!P1 BRA `(.L_x_26) ;  /* 0x0000005400d89947 */ /* 0x002fea0003800000 */
.L_x_25:
[----:B------:R2:W-:Y:S01]  /*1ef0*/  @!P0 SYNCS.ARRIVE.TRANS64 RZ, [UR9], R3 ;  /* 0x00000003ffff89a7 */ /* 0x0005e20008000009 */
[----:B------:R-:W-:Y:S04]  /*1f00*/  BSSY.RECONVERGENT B0, `(.L_x_27) ;  /* 0x0000003000007945 */ /* 0x000fe80003800200 */
[----:B------:R-:W-:Y:S05]  /*1f10*/  @P5 BRA `(.L_x_28) ;  /* 0x0000000000045947 */ /* 0x000fea0003800000 */
[----:B------:R-:W-:Y:S05]  /*1f20*/  BPT.TRAP 0x1 ;  /* 0x000000040000795c */ /* 0x000fea0000300000 */
.L_x_28:
[----:B------:R-:W-:Y:S05]  /*1f30*/  BSYNC.RECONVERGENT B0 ;  /* 0x0000000000007941 */ /* 0x000fea0003800200 */
.L_x_27:
        /* <DEDUP_REMOVED lines=8> */
[----:B------:R-:W-:Y:S02]  /*1fc0*/  UIADD3 UR39, UPT, UPT, UR28, 0x1, URZ ;  /* 0x000000011c277890 */ /* 0x000fe4000fffe0ff */
[----:B------:R-:W-:Y:S01]  /*1fd0*/  UIADD3 UR46, UP1, UPT, UR36, 0x80, URZ ;  /* 0x00000080242e7890 */ /* 0x000fe2000ff3e0ff */
[----:B-1----:R-:W-:Y:S01]  /*1fe0*/  MOV R2, UR33 ;  /* 0x0000002100027c02 */ /* 0x002fe20008000f00 */
[----:B------:R-:W-:Y:S02]  /*1ff0*/  ULEA UR16, UR38, UR22, 0xd ;  /* 0x0000001626107291 */ /* 0x000fe4000f8e68ff */
[----:B------:R-:W-:Y:S01]  /*2000*/  UPRMT UR41, UR6, 0x40, UR7 ;  /* 0x0000004006297896 */ /* 0x000fe20008000007 */
[----:B--2---:R-:W-:Y:S01]  /*2010*/  SHF.L.U32 R3, R2, 0x1f, RZ ;  /* 0x0000001f02037819 */ /* 0x004fe200000006ff */
[----:B------:R-:W-:Y:S02]  /*2020*/  UISETP.NE.AND UP2, UPT, UR39, UR26, UPT ;  /* 0x0000001a2700728c */ /* 0x000fe4000bf45270 */
[----:B------:R-:W-:Y:S01]  /*2030*/  USHF.L.U32 UR10, UR30, 0x6, URZ ;  /* 0x000000061e0a7899 */ /* 0x000fe200080006ff */
[----:B------:R1:W2:Y:S01]  /*2040*/  SYNCS.PHASECHK.TRANS64.TRYWAIT P2, [UR8+0x68], R3 ;  /* 0x00006803ff0075a7 */ /* 0x0002a20008041108 */
[----:B------:R-:W-:Y:S02]  /*2050*/  UIADD3.X UR47, UPT, UPT, URZ, UR37, URZ, UP1, !UPT ;  /* 0x00000025ff2f7290 */ /* 0x000fe40008ffe4ff */
[----:B------:R-:W-:Y:S02]  /*2060*/  UIADD3 UR8, UPT, UPT, UR16, 0x3400, URZ ;  /* 0x0000340010087890 */ /* 0x000fe4000fffe0ff */
[----:B------:R-:W-:Y:S02]  /*2070*/  UPRMT UR48, UR41, 0x5410, URZ ;  /* 0x0000541029307896 */ /* 0x000fe400080000ff */
[----:B------:R-:W-:Y:S02]  /*2080*/  UIADD3 UR44, UP0, UPT, UR36, 0x180, URZ ;  /* 0x00000180242c7890 */ /* 0x000fe4000ff1e0ff */
[----:B------:R-:W-:Y:S02]  /*2090*/  UIADD3 UR16, UPT, UPT, UR16, 0x1d400, URZ ;  /* 0x0001d40010107890 */ /* 0x000fe4000fffe0ff */
[----:B------:R-:W-:Y:S02]  /*20a0*/  UIADD3.X UR45, UPT, UPT, URZ, UR37, URZ, UP0, !UPT ;  /* 0x00000025ff2d7290 */ /* 0x000fe400087fe4ff */
[----:B------:R-:W-:Y:S01]  /*20b0*/  UIADD3 UR38, UPT, UPT, UR29, 0x1, URZ ;  /* 0x000000011d267890 */ /* 0x000fe2000fffe0ff */
[----:B------:R1:W-:Y:S01]  /*20c0*/  UTMALDG.4D.IM2COL [UR8], [UR46], UR48 ;  /* 0x000000082e0073b4 */ /* 0x0003e20008058030 */
[----:B------:R-:W-:Y:S02]  /*20d0*/  @UP2 UIADD3 UR38, UPT, UPT, UR29, URZ, URZ ;  /* 0x000000ff1d262290 */ /* 0x000fe4000fffe0ff */
[----:B------:R-:W-:Y:S02]  /*20e0*/  UIADD3 UR41, UPT, UPT, UR30, 0x1, URZ ;  /* 0x000000011e297890 */ /* 0x000fe4000fffe0ff */
[----:B------:R-:W-:Y:S02]  /*20f0*/  UISETP.NE.AND UP0, UPT, UR38, UR25, UPT ;  /* 0x000000192600728c */ /* 0x000fe4000bf05270 */
[----:B------:R-:W-:Y:S01]  /*2100*/  UIADD3 UR49, UPT, UPT, UR40, -0x1, URZ ;  /* 0xffffffff28317890 */ /* 0x000fe2000fffe0ff */
[----:B------:R-:W-:Y:S01]  /*2110*/  UMOV UR42, 0x0 ;  /* 0x00000000002a7882 */ /* 0x000fe20000000000 */
[----:B------:R-:W-:Y:S01]  /*2120*/  UMOV UR43, 0x10000000 ;  /* 0x10000000002b7882 */ /* 0x000fe20000000000 */
[----:B------:R-:W-:Y:S01]  /*2130*/  UMOV UR19, UR27 ;  /* 0x0000001b00137c82 */ /* 0x000fe20008000000 */
[----:B------:R-:W-:Y:S01]  /*2140*/  UMOV UR20, UR28 ;  /* 0x0000001c00147c82 */ /* 0x000fe20008000000 */
[----:B------:R-:W-:Y:S01]  /*2150*/  USEL UR28, UR39, URZ, UP2 ;  /* 0x000000ff271c7287 */ /* 0x000fe20009000000 */
[----:B------:R-:W-:Y:S03]  /*2160*/  UMOV UR21, UR29 ;  /* 0x0000001d00157c82 */ /* 0x000fe60008000000 */
[----:B------:R-:W-:Y:S02]  /*2170*/  @UP0 UIADD3 UR41, UPT, UPT, UR30, URZ, URZ ;  /* 0x000000ff1e290290 */ /* 0x000fe4000fffe0ff */
[----:B------:R-:W-:Y:S01]  /*2180*/  USEL UR29, UR38, URZ, UP0 ;  /* 0x000000ff261d7287 */ /* 0x000fe20008000000 */
[----:B------:R-:W-:Y:S01]  /*2190*/  UMOV UR17, UR9 ;  /* 0x0000000900117c82 */ /* 0x000fe20008000000 */
[----:B------:R-:W-:Y:S01]  /*21a0*/  UMOV UR18, UR10 ;  /* 0x0000000a00127c82 */ /* 0x000fe20008000000 */
[----:B------:R-:W-:Y:S01]  /*21b0*/  UISETP.GT.U32.AND UP0, UPT, UR40, 0x1, UPT ;  /* 0x000000012800788c */ /* 0x000fe2000bf04070 */
[----:B------:R1:W-:Y:S01]  /*21c0*/  UTMALDG.4D [UR16], [UR44], desc[UR42] ;  /* 0x00002a102c0075b4 */ /* 0x0003e20008019000 */
[----:B------:R-:W-:Y:S01]  /*21d0*/  UMOV UR38, UR32 ;  /* 0x0000002000267c82 */ /* 0x000fe20008000000 */
[----:B------:R-:W-:Y:S01]  /*21e0*/  UMOV UR40, UR49 ;  /* 0x0000003100287c82 */ /* 0x000fe20008000000 */
[----:B------:R-:W-:Y:S05]  /*21f0*/  UMOV UR30, UR41 ;  /* 0x00000029001e7c82 */ /* 0x000fea0008000000 */
[----:B-1----:R-:W-:Y:S05]  /*2200*/  BRA.U UP0, `(.L_x_29) ;  /* 0xfffffffd001c7547 */ /* 0x002fea000b83ffff */
.L_x_24:
[----:B------:R-:W-:Y:S01]  /*2210*/  SHF.L.U32 R3, R10, 0x1f, RZ ;  /* 0x0000001f0a037819 */ /* 0x000fe200000006ff */
[----:B------:R-:W-:-:S03]  /*2220*/  NOP ;  /* 0x0000000000007918 */ /* 0x000fc60000000000 */
[----:B------:R-:W4:Y:S02]  /*2230*/  SYNCS.PHASECHK.TRANS64.TRYWAIT P1, [UR22+0x110], R3 ;  /* 0x00011003ff0075a7 */ /* 0x000f240008021116 */
[----:B----4-:R-:W-:Y:S05]  /*2240*/  @!P1 BRA `(.L_x_30) ;  /* 0x0000005400189947 */ /* 0x010fea0003800000 */
.L_x_120:
[----:B------:R-:W4:Y:S01]  /*2250*/  LDS.128 R4, [UR22+0x150] ;  /* 0x00015016ff047984 */ /* 0x000f220008000c00 */
[----:B------:R-:W-:Y:S01]  /*2260*/  UIADD3 UR4, UPT, UPT, UR22, 0x118, URZ ;  /* 0x0000011816047890 */ /* 0x000fe2000fffe0ff */
[----:B------:R-:W-:Y:S01]  /*2270*/  ISETP.GE.AND P1, PT, R26, 0x1, PT ;  /* 0x000000011a00780c */ /* 0x000fe20003f26270 */
[----:B------:R-:W-:Y:S01]  /*2280*/  @!PT LDS RZ, [RZ] ;  /* 0x00000000fffff984 */ /* 0x000fe20000000800 */
[----:B------:R-:W-:Y:S01]  /*2290*/  @!PT LDS RZ, [RZ] ;  /* 0x00000000fffff984 */ /* 0x000fe20000000800 */
[----:B------:R-:W-:Y:S01]  /*22a0*/  @!PT LDS RZ, [RZ] ;  /* 0x00000000fffff984 */ /* 0x000fe20000000800 */
[----:B------:R-:W-:Y:S01]  /*22b0*/  @!PT LDS RZ, [RZ] ;  /* 0x00000000fffff984 */ /* 0x000fe20000000800 */
[----:B------:R1:W-:Y:S06]  /*22c0*/  MEMBAR.ALL.CTA ;  /* 0x0000000000007992 */ /* 0x0003ec0000008000 */
[----:B-1----:R-:W1:Y:S01]  /*22d0*/  FENCE.VIEW.ASYNC.S ;  /* 0x00000000000073c6 */ /* 0x002e620000000000 */
[----:B------:R-:W-:-:S09]  /*22e0*/  UPRMT UR4, URZ, 0x654, UR4 ;  /* 0x00000654ff047896 */ /* 0x000fd20008000004 */
[----:B-1----:R-:W-:Y:S01]  /*22f0*/  SYNCS.ARRIVE.TRANS64.RED.A1T0 RZ, [UR4], RZ ;  /* 0x000000ffffff79a7 */ /* 0x002fe20008100404 */
[----:B----4-:R-:W-:-:S13]  /*2300*/  LOP3.LUT P4, RZ, R6, 0x1, RZ, 0xc0, !PT ;  /* 0x0000000106ff7812 */ /* 0x010fda000788c0ff */
[----:B------:R-:W-:Y:S02]  /*2310*/  @P4 MOV R15, R4 ;  /* 0x00000004000f4202 */ /* 0x000fe40000000f00 */
[----:B------:R-:W-:Y:S01]  /*2320*/  @P4 LOP3.LUT R13, R5, 0xffff, RZ, 0xc0, !PT ;  /* 0x0000ffff050d4812 */ /* 0x000fe200078ec0ff */
[----:B------:R-:W-:Y:S06]  /*2330*/  @!P1 BRA `(.L_x_31) ;  /* 0x0000000000b89947 */ /* 0x000fec0003800000 */
[----:B------:R-:W1:Y:S01]  /*2340*/  LDC.64 R4, c[0x0][0xb18] ;  /* 0x0002c600ff047b82 */ /* 0x000e620000000a00 */
[----:B--2---:R-:W-:-:S07]  /*2350*/  ISETP.NE.AND P3, PT, R26, 0x1, PT ;  /* 0x000000011a00780c */ /* 0x004fce0003f65270 */
[----:B------:R-:W2:Y:S08]  /*2360*/  LDC.64 R6, c[0x0][0xb10] ;  /* 0x0002c400ff067b82 */ /* 0x000eb00000000a00 */
[----:B------:R-:W4:Y:S08]  /*2370*/  LDC R8, c[0x0][0xb20] ;  /* 0x0002c800ff087b82 */ /* 0x000f300000000800 */
[----:B------:R-:W3:Y:S01]  /*2380*/  LDC R12, c[0x0][0xb0c] ;  /* 0x0002c300ff0c7b82 */ /* 0x000ee20000000800 */
[----:B-1----:R-:W-:Y:S01]  /*2390*/  IMAD.HI.U32 R9, R0, R5, RZ ;  /* 0x0000000500097227 */ /* 0x002fe200078e00ff */
[----:B------:R-:W-:-:S03]  /*23a0*/  ISETP.NE.AND P1, PT, R4, 0x1, PT ;  /* 0x000000010400780c */ /* 0x000fc60003f25270 */
[----:B------:R-:W-:-:S03]  /*23b0*/  IMAD.HI.U32 R5, R13, R5, RZ ;  /* 0x000000050d057227 */ /* 0x000fc600078e00ff */
[----:B------:R-:W1:Y:S01]  /*23c0*/  LDC.64 R2, c[0x0][0xb28] ;  /* 0x0002ca00ff027b82 */ /* 0x000e620000000a00 */
[----:B--2---:R-:W-:-:S04]  /*23d0*/  IMAD.HI.U32 R14, R11, R6, RZ ;  /* 0x000000060b0e7227 */ /* 0x004fc800078e00ff */
[----:B------:R-:W-:Y:S01]  /*23e0*/  IMAD.HI.U32 R16, R15, R6, RZ ;  /* 0x000000060f107227 */ /* 0x000fe200078e00ff */
[----:B------:R-:W-:Y:S02]  /*23f0*/  SHF.R.U32.HI R14, RZ, R7, R14 ;  /* 0x00000007ff0e7219 */ /* 0x000fe4000001160e */
[-C--:B----4-:R-:W-:Y:S02]  /*2400*/  SHF.R.U32.HI R9, RZ, R8.reuse, R9 ;  /* 0x00000008ff097219 */ /* 0x090fe40000011609 */
[----:B------:R-:W-:Y:S02]  /*2410*/  SHF.R.U32.HI R8, RZ, R8, R5 ;  /* 0x00000008ff087219 */ /* 0x000fe40000011605 */
[----:B------:R-:W-:Y:S02]  /*2420*/  SEL R9, R0, R9, !P1 ;  /* 0x0000000900097207 */ /* 0x000fe40004800000 */
[----:B------:R-:W-:Y:S02]  /*2430*/  SHF.R.U32.HI R16, RZ, R7, R16 ;  /* 0x00000007ff107219 */ /* 0x000fe40000011610 */
[----:B---3--:R-:W-:-:S02]  /*2440*/  ISETP.NE.AND P2, PT, R12, 0x1, PT ;  /* 0x000000010c00780c */ /* 0x008fc40003f45270 */
[----:B------:R-:W-:Y:S02]  /*2450*/  SEL R5, R13, R8, !P1 ;  /* 0x000000080d057207 */ /* 0x000fe40004800000 */
[----:B------:R-:W-:Y:S02]  /*2460*/  SEL R17, R11, R14, !P2 ;  /* 0x0000000e0b117207 */ /* 0x000fe40005000000 */
[----:B------:R-:W-:Y:S01]  /*2470*/  SEL R7, R15, R16, !P2 ;  /* 0x000000100f077207 */ /* 0x000fe20005000000 */
[----:B-1----:R-:W-:-:S04]  /*2480*/  IMAD.HI.U32 R14, R9, R2, RZ ;  /* 0x00000002090e7227 */ /* 0x002fc800078e00ff */
[----:B------:R-:W-:Y:S01]  /*2490*/  IMAD.HI.U32 R6, R17, R2, RZ ;  /* 0x0000000211067227 */ /* 0x000fe200078e00ff */
[----:B------:R-:W-:-:S04]  /*24a0*/  @P3 SHF.R.U32.HI R9, RZ, R3, R14 ;  /* 0x00000003ff093219 */ /* 0x000fc8000001160e */
        /* <DEDUP_REMOVED lines=8> */
[----:B------:R-:W-:-:S04]  /*2530*/  @!P1 IMAD.HI.U32 R8, R7, R2, RZ ;  /* 0x0000000207089227 */ /* 0x000fc800078e00ff */
[----:B------:R-:W-:Y:S01]  /*2540*/  IMAD.MOV R2, RZ, RZ, -R6 ;  /* 0x000000ffff027224 */ /* 0x000fe200078e0a06 */
[----:B------:R-:W-:-:S03]  /*2550*/  @!P1 SHF.R.U32.HI R8, RZ, R3, R8 ;  /* 0x00000003ff089219 */ /* 0x000fc60000011608 */
[----:B------:R-:W-:Y:S01]  /*2560*/  IMAD R2, R26, R2, R5 ;  /* 0x000000021a027224 */ /* 0x000fe200078e0205 */
[----:B------:R-:W-:Y:S02]  /*2570*/  @!P1 SEL R3, R7, R8, !P3 ;  /* 0x0000000807039207 */ /* 0x000fe40005800000 */
[----:B------:R-:W-:-:S03]  /*2580*/  IADD3 R8, PT, PT, -R5, RZ, RZ ;  /* 0x000000ff05087210 */ /* 0x000fc60007ffe1ff */
[--C-:B------:R-:W-:Y:S02]  /*2590*/  @!P1 IMAD.IADD R6, R6, 0x1, -R3.reuse ;  /* 0x0000000106069824 */ /* 0x100fe400078e0a03 */
[----:B------:R-:W-:Y:S01]  /*25a0*/  @!P1 IMAD R3, R2, R17, R3 ;  /* 0x0000001102039224 */ /* 0x000fe200078e0203 */
[----:B------:R-:W-:Y:S01]  /*25b0*/  IADD3 R2, PT, PT, -R7, RZ, RZ ;  /* 0x000000ff07027210 */ /* 0x000fe20007ffe1ff */
[----:B------:R-:W-:Y:S02]  /*25c0*/  @!P1 IMAD R5, R26, R6, R7 ;  /* 0x000000061a059224 */ /* 0x000fe400078e0207 */
[----:B------:R-:W-:Y:S02]  /*25d0*/  IMAD R8, R4, R8, R13 ;  /* 0x0000000804087224 */ /* 0x000fe400078e020d */
[----:B------:R-:W-:Y:S02]  /*25e0*/  @!P1 IMAD.MOV.U32 R7, RZ, RZ, R3 ;  /* 0x000000ffff079224 */ /* 0x000fe400078e0003 */
[----:B------:R-:W-:-:S02]  /*25f0*/  IMAD R2, R12, R2, R15 ;  /* 0x000000020c027224 */ /* 0x000fc400078e020f */
[----:B------:R-:W-:Y:S02]  /*2600*/  IMAD R13, R5, R4, R8 ;  /* 0x00000004050d7224 */ /* 0x000fe400078e0208 */
[----:B------:R-:W-:Y:S02]  /*2610*/  IMAD R15, R7, R12, R2 ;  /* 0x0000000c070f7224 */ /* 0x000fe400078e0202 */
.L_x_31:
[----:B------:R-:W1:Y:S02]  /*2620*/  LDCU UR4, c[0x0][0xb30] ;  /* 0x00016600ff0477ac */ /* 0x000e640008000800 */
[----:B-1----:R-:W-:-:S09]  /*2630*/  UISETP.NE.AND UP0, UPT, UR4, 0x1, UPT ;  /* 0x000000010400788c */ /* 0x002fd2000bf05270 */
[----:B------:R-:W-:Y:S05]  /*2640*/  BRA.U UP0, `(.L_x_32) ;  /* 0x0000000100407547 */ /* 0x000fea000b800000 */
[----:B------:R-:W1:Y:S08]  /*2650*/  LDC.64 R4, c[0x0][0xb10] ;  /* 0x0002c400ff047b82 */ /* 0x000e700000000a00 */
[----:B------:R-:W4:Y:S08]  /*2660*/  LDC.64 R2, c[0x0][0xb18] ;  /* 0x0002c600ff027b82 */ /* 0x000f300000000a00 */
[----:B------:R-:W2:Y:S08]  /*2670*/  LDC R6, c[0x0][0xb20] ;  /* 0x0002c800ff067b82 */ /* 0x000eb00000000800 */
[----:B------:R-:W3:Y:S01]  /*2680*/  LDC R8, c[0x0][0xb0c] ;  /* 0x0002c300ff087b82 */ /* 0x000ee20000000800 */
[----:B-1----:R-:W-:-:S05]  /*2690*/  IMAD.HI.U32 R4, R15, R4, RZ ;  /* 0x000000040f047227 */ /* 0x002fca00078e00ff */
[----:B------:R-:W-:Y:S01]  /*26a0*/  SHF.R.U32.HI R4, RZ, R5, R4 ;  /* 0x00000005ff047219 */ /* 0x000fe20000011604 */
[----:B----4-:R-:W-:Y:S01]  /*26b0*/  IMAD.HI.U32 R3, R13, R3, RZ ;  /* 0x000000030d037227 */ /* 0x010fe200078e00ff */
[----:B------:R-:W-:-:S04]  /*26c0*/  ISETP.NE.AND P1, PT, R2, 0x1, PT ;  /* 0x000000010200780c */ /* 0x000fc80003f25270 */
[----:B--2---:R-:W-:-:S04]  /*26d0*/  SHF.R.U32.HI R6, RZ, R6, R3 ;  /* 0x00000006ff067219 */ /* 0x004fc80000011603 */
[----:B------:R-:W-:Y:S02]  /*26e0*/  SEL R3, R13, R6, !P1 ;  /* 0x000000060d037207 */ /* 0x000fe40004800000 */
[----:B---3--:R-:W-:-:S04]  /*26f0*/  ISETP.NE.AND P2, PT, R8, 0x1, PT ;  /* 0x000000010800780c */ /* 0x008fc80003f45270 */
[----:B------:R-:W-:-:S05]  /*2700*/  SEL R4, R15, R4, !P2 ;  /* 0x000000040f047207 */ /* 0x000fca0005000000 */
[----:B------:R-:W-:Y:S02]  /*2710*/  IMAD.IADD R5, R3, 0x1, -R4 ;  /* 0x0000000103057824 */ /* 0x000fe400078e0a04 */
[----:B------:R-:W-:Y:S02]  /*2720*/  IMAD.IADD R3, R4, 0x1, -R3 ;  /* 0x0000000104037824 */ /* 0x000fe400078e0a03 */
[----:B------:R-:W-:Y:S02]  /*2730*/  IMAD R15, R5, R8, R15 ;  /* 0x00000008050f7224 */ /* 0x000fe400078e020f */
[----:B------:R-:W-:-:S07]  /*2740*/  IMAD R13, R3, R2, R13 ;  /* 0x00000002030d7224 */ /* 0x000fce00078e020d */
.L_x_32:
[----:B------:R-:W-:Y:S01]  /*2750*/  UMOV UR20, UR31 ;  /* 0x0000001f00147c82 */ /* 0x000fe20008000000 */
[----:B------:R-:W-:Y:S01]  /*2760*/  PLOP3.LUT P1, PT, PT, PT, PT, 0x80, 0x8 ;  /* 0x000000000008781c */ /* 0x000fe20003f2f070 */
[----:B------:R-:W-:Y:S01]  /*2770*/  IMAD.IADD R45, R15, 0x1, R64 ;  /* 0x000000010f2d7824 */ /* 0x000fe200078e0240 */
[----:B------:R-:W-:Y:S01]  /*2780*/  LOP3.LUT R10, R10, 0x1, RZ, 0x3c, !PT ;  /* 0x000000010a0a7812 */ /* 0x000fe200078e3cff */
[----:B------:R-:W-:Y:S01]  /*2790*/  IMAD.IADD R18, R13, 0x1, R62 ;  /* 0x000000010d127824 */ /* 0x000fe200078e023e */
[----:B------:R-:W-:Y:S09]  /*27a0*/  @P4 BRA `(.L_x_33) ;  /* 0xffffffec00684947 */ /* 0x000ff2000383ffff */
[----:B------:R-:W-:Y:S01]  /*27b0*/  UIADD3 UR22, UPT, UPT, UR22, 0x68, URZ ;  /* 0x0000006816167890 */ /* 0x000fe2000fffe0ff */
[----:B------:R-:W-:-:S03]  /*27c0*/  MOV R3, UR33 ;  /* 0x0000002100037c02 */ /* 0x000fc60008000f00 */
[----:B------:R-:W-:Y:S01]  /*27d0*/  ULEA UR4, UR32, UR22, 0x3 ;  /* 0x0000001620047291 */ /* 0x000fe2000f8e18ff */
[----:B------:R-:W-:-:S08]  /*27e0*/  SHF.L.U32 R3, R3, 0x1f, RZ ;  /* 0x0000001f03037819 */ /* 0x000fd000000006ff */
[----:B------:R-:W1:Y:S02]  /*27f0*/  SYNCS.PHASECHK.TRANS64.TRYWAIT P0, [UR4], R3 ;  /* 0x00000003ff0075a7 */ /* 0x000e640008001104 */
[----:B-1----:R-:W-:Y:S05]  /*2800*/  @!P0 BRA `(.L_x_34) ;  /* 0x0000004c00c08947 */ /* 0x002fea0003800000 */
.L_x_122:
[----:B------:R-:W-:-:S04]  /*2810*/  UIADD3 UR6, UPT, UPT, UR32, 0x1, URZ ;  /* 0x0000000120067890 */ /* 0x000fc8000fffe0ff */
[----:B------:R-:W-:-:S04]  /*2820*/  UISETP.NE.AND UP0, UPT, UR6, 0xd, UPT ;  /* 0x0000000d0600788c */ /* 0x000fc8000bf05270 */
[----:B------:R-:W-:Y:S02]  /*2830*/  USEL UR5, URZ, 0x1, UP0 ;  /* 0x00000001ff057887 */ /* 0x000fe40008000000 */
[----:B------:R-:W-:Y:S02]  /*2840*/  USEL UR6, UR6, URZ, UP0 ;  /* 0x000000ff06067287 */ /* 0x000fe40008000000 */
[----:B------:R-:W-:Y:S02]  /*2850*/  ULOP3.LUT UR5, UR33, UR5, URZ, 0x3c, !UPT ;  /* 0x0000000521057292 */ /* 0x000fe4000f8e3cff */
[----:B------:R-:W-:-:S04]  /*2860*/  ULEA UR4, UR6, UR22, 0x3 ;  /* 0x0000001606047291 */ /* 0x000fc8000f8e18ff */
[----:B-1----:R-:W-:-:S04]  /*2870*/  MOV R3, UR5 ;  /* 0x0000000500037c02 */ /* 0x002fc80008000f00 */
[----:B------:R-:W-:-:S04]  /*2880*/  SHF.L.U32 R3, R3, 0x1f, RZ ;  /* 0x0000001f03037819 */ /* 0x000fc800000006ff */
[----:B------:R-:W1:Y:S02]  /*2890*/  SYNCS.PHASECHK.TRANS64.TRYWAIT P0, [UR4], R3 ;  /* 0x00000003ff0075a7 */ /* 0x000e640008001104 */
[----:B-1----:R-:W-:Y:S05]  /*28a0*/  @!P0 BRA `(.L_x_35) ;  /* 0x0000004c00b08947 */ /* 0x002fea0003800000 */
.L_x_124:
        /* <DEDUP_REMOVED lines=10> */
.L_x_126:
        /* <DEDUP_REMOVED lines=10> */
.L_x_128:
        /* <DEDUP_REMOVED lines=10> */
.L_x_130:
        /* <DEDUP_REMOVED lines=10> */
.L_x_132:
        /* <DEDUP_REMOVED lines=10> */
.L_x_134:
        /* <DEDUP_REMOVED lines=10> */
.L_x_136:
        /* <DEDUP_REMOVED lines=10> */
.L_x_138:
        /* <DEDUP_REMOVED lines=10> */
.L_x_140:
        /* <DEDUP_REMOVED lines=10> */
.L_x_142:
        /* <DEDUP_REMOVED lines=10> */
.L_x_144:
[----:B------:R-:W-:-:S04]  /*2ef0*/  UIADD3 UR6, UPT, UPT, UR6, 0x1, URZ ;  /* 0x0000000106067890 */ /* 0x000fc8000fffe0ff */
[----:B------:R-:W-:-:S04]  /*2f00*/  UISETP.NE.AND UP0, UPT, UR6, 0xd, UPT ;  /* 0x0000000d0600788c */ /* 0x000fc8000bf05270 */
[----:B------:R-:W-:Y:S02]  /*2f10*/  USEL UR4, URZ, 0x1, UP0 ;  /* 0x00000001ff047887 */ /* 0x000fe40008000000 */
[----:B------:R-:W-:Y:S02]  /*2f20*/  USEL UR6, UR6, URZ, UP0 ;  /* 0x000000ff06067287 */ /* 0x000fe40008000000 */
[----:B------:R-:W-:Y:S02]  /*2f30*/  ULOP3.LUT UR4, UR5, UR4, URZ, 0x3c, !UPT ;  /* 0x0000000405047292 */ /* 0x000fe4000f8e3cff */
[----:B------:R-:W-:-:S04]  /*2f40*/  ULEA UR6, UR6, UR22, 0x3 ;  /* 0x0000001606067291 */ /* 0x000fc8000f8e18ff */
[----:B------:R-:W-:Y:S02]  /*2f50*/  IMAD.U32 R2, RZ, RZ, UR4 ;  /* 0x00000004ff027e24 */ /* 0x000fe4000f8e00ff */
[----:B-1----:R-:W-:-:S03]  /*2f60*/  MOV R0, UR6 ;  /* 0x0000000600007c02 */ /* 0x002fc60008000f00 */
[----:B------:R-:W-:-:S07]  /*2f70*/  SHF.L.U32 R3, R2, 0x1f, RZ ;  /* 0x0000001f02037819 */ /* 0x000fce00000006ff */
.L_x_46:
[----:B-1----:R1:W4:Y:S02]  /*2f80*/  SYNCS.PHASECHK.TRANS64.TRYWAIT P0, [R0+URZ], R3 ;  /* 0x00000003000075a7 */ /* 0x00232400080011ff */
[----:B----4-:R-:W-:Y:S05]  /*2f90*/  @!P0 NANOSLEEP.SYNCS 0x989680 ;  /* 0x009896800000895d */ /* 0x010fea0003900000 */
[----:B------:R-:W4:Y:S02]  /*2fa0*/  @!P0 SYNCS.PHASECHK.TRANS64 P0, [R0+URZ], R3 ;  /* 0x00000003000085a7 */ /* 0x000f2400080010ff */
[----:B----4-:R-:W-:Y:S05]  /*2fb0*/  @P0 EXIT ;  /* 0x000000000000094d */ /* 0x010fea0003800000 */
[----:B------:R-:W-:Y:S05]  /*2fc0*/  BRA `(.L_x_46) ;  /* 0xfffffffc00ec7947 */ /* 0x000fea000383ffff */
.L_x_17:
[----:B------:R-:W-:-:S04]  /*2fd0*/  UISETP.NE.AND UP0, UPT, UR45, URZ, UPT ;  /* 0x000000ff2d00728c */ /* 0x000fc8000bf05270 */
[----:B------:R-:W-:-:S09]  /*2fe0*/  UISETP.NE.OR UP0, UPT, UR6, 0x1, UP0 ;  /* 0x000000010600788c */ /* 0x000fd20008705670 */
[----:B------:R-:W-:Y:S05]  /*2ff0*/  BRA.U UP0, `(.L_x_47) ;  /* 0x0000000100b07547 */ /* 0x000fea000b800000 */
[----:B------:R-:W-:Y:S01]  /*3000*/  UMOV UR4, 0x400 ;  /* 0x0000040000047882 */ /* 0x000fe20000000000 */
[----:B------:R-:W-:Y:S01]  /*3010*/  HFMA2 R3, -RZ, RZ, 0, 5.9604644775390625e-08 ;  /* 0x00000001ff037431 */ /* 0x000fe200000001ff */
[----:B------:R-:W-:Y:S01]  /*3020*/  ULEA UR45, UR45, UR4, 0x18 ;  /* 0x000000042d2d7291 */ /* 0x000fe2000f8ec0ff */
[----:B------:R-:W-:Y:S01]  /*3030*/  ISETP.NE.AND P0, PT, R2, RZ, PT ;  /* 0x000000ff0200720c */ /* 0x000fe20003f05270 */
[----:B------:R-:W-:Y:S02]  /*3040*/  IMAD.MOV.U32 R8, RZ, RZ, RZ ;  /* 0x000000ffff087224 */ /* 0x000fe400078e00ff */
[----:B------:R-:W-:Y:S02]  /*3050*/  UIADD3 UR6, UPT, UPT, UR45, 0x118, URZ ;  /* 0x000001182d067890 */ /* 0x000fe4000fffe0ff */
[----:B------:R-:W-:Y:S02]  /*3060*/  UIADD3 UR7, UPT, UPT, UR45, 0x110, URZ ;  /* 0x000001102d077890 */ /* 0x000fe4000fffe0ff */
[----:B------:R-:W-:-:S12]  /*3070*/  UPRMT UR6, URZ, 0x654, UR6 ;  /* 0x00000654ff067896 */ /* 0x000fd80008000006 */
.L_x_50:
[----:B------:R-:W-:Y:S01]  /*3080*/  SHF.L.U32 R7, R3, 0x1f, RZ ;  /* 0x0000001f03077819 */ /* 0x000fe200000006ff */
[----:B------:R-:W-:Y:S02]  /*3090*/  IMAD.U32 R9, RZ, RZ, UR7 ;  /* 0x00000007ff097e24 */ /* 0x000fe4000f8e00ff */
[----:B------:R-:W-:Y:S01]  /*30a0*/  @!P0 IMAD.MOV.U32 R5, RZ, RZ, 0x10 ;  /* 0x00000010ff058424 */ /* 0x000fe200078e00ff */
[----:B------:R-:W1:Y:S02]  /*30b0*/  SYNCS.PHASECHK.TRANS64.TRYWAIT P1, [UR45+0x118], R7 ;  /* 0x00011807ff0075a7 */ /* 0x000e64000802112d */
[----:B------:R-:W-:-:S04]  /*30c0*/  PRMT R9, R2, 0x654, R9 ;  /* 0x0000065402097816 */ /* 0x000fc80000000009 */
[----:B------:R-:W-:Y:S01]  /*30d0*/  SEL R0, R9, R0, !P0 ;  /* 0x0000000009007207 */ /* 0x000fe20004000000 */
[----:B-1----:R-:W-:Y:S06]  /*30e0*/  @!P1 BRA `(.L_x_48) ;  /* 0x0000004800a89947 */ /* 0x002fec0003800000 */
.L_x_146:
[----:B------:R-:W-:Y:S01]  /*30f0*/  UIADD3 UR4, UPT, UPT, UR45, 0x150, URZ ;  /* 0x000001502d047890 */ /* 0x000fe2000fffe0ff */
[----:B------:R2:W-:Y:S01]  /*3100*/  @!P0 SYNCS.ARRIVE.TRANS64.RED RZ, [R0+URZ], R5 ;  /* 0x0000000500ff89a7 */ /* 0x0005e200080004ff */
[----:B------:R-:W-:Y:S01]  /*3110*/  UIADD3 UR5, UPT, UPT, UR45, 0x110, URZ ;  /* 0x000001102d057890 */ /* 0x000fe2000fffe0ff */
[----:B------:R-:W-:-:S08]  /*3120*/  LOP3.LUT R3, R3, 0x1, RZ, 0x3c, !PT ;  /* 0x0000000103037812 */ /* 0x000fd000078e3cff */
[----:B------:R-:W-:Y:S06]  /*3130*/  UGETNEXTWORKID.BROADCAST [UR4], [UR5] ;  /* 0x00000000040073ca */ /* 0x000fec0008000100 */
[----:B--2---:R-:W-:-:S04]  /*3140*/  SHF.L.U32 R5, R8, 0x1f, RZ ;  /* 0x0000001f08057819 */ /* 0x004fc800000006ff */
[----:B------:R-:W2:Y:S02]  /*3150*/  SYNCS.PHASECHK.TRANS64.TRYWAIT P1, [UR45+0x110], R5 ;  /* 0x00011005ff0075a7 */ /* 0x000ea4000802112d */
[----:B--2---:R-:W-:Y:S05]  /*3160*/  @!P1 BRA `(.L_x_49) ;  /* 0x0000004800a09947 */ /* 0x004fea0003800000 */
.L_x_148:
[----:B-1----:R-:W1:Y:S01]  /*3170*/  LDS.128 R4, [UR45+0x150] ;  /* 0x0001502dff047984 */ /* 0x002e620008000c00 */
[----:B------:R-:W-:Y:S01]  /*3180*/  LOP3.LUT R8, R8, 0x1, RZ, 0x3c, !PT ;  /* 0x0000000108087812 */ /* 0x000fe200078e3cff */
[----:B------:R-:W-:Y:S01]  /*3190*/  @!PT LDS RZ, [RZ] ;  /* 0x00000000fffff984 */ /* 0x000fe20000000800 */
[----:B------:R-:W-:Y:S01]  /*31a0*/  @!PT LDS RZ, [RZ] ;  /* 0x00000000fffff984 */ /* 0x000fe20000000800 */
[----:B------:R-:W-:Y:S01]  /*31b0*/  @!PT LDS RZ, [RZ] ;  /* 0x00000000fffff984 */ /* 0x000fe20000000800 */
[----:B------:R-:W-:Y:S01]  /*31c0*/  @!PT LDS RZ, [RZ] ;  /* 0x00000000fffff984 */ /* 0x000fe20000000800 */
[----:B------:R2:W-:Y:S06]  /*31d0*/  MEMBAR.ALL.CTA ;  /* 0x0000000000007992 */ /* 0x0005ec0000008000 */
[----:B--2---:R-:W2:Y:S02]  /*31e0*/  FENCE.VIEW.ASYNC.S ;  /* 0x00000000000073c6 */ /* 0x004ea40000000000 */
[----:B--2---:R-:W-:Y:S01]  /*31f0*/  SYNCS.ARRIVE.TRANS64.RED.A1T0 RZ, [UR6], RZ ;  /* 0x000000ffffff79a7 */ /* 0x004fe20008100406 */
[----:B-1----:R-:W-:-:S13]  /*3200*/  LOP3.LUT P1, RZ, R6, 0x1, RZ, 0xc0, !PT ;  /* 0x0000000106ff7812 */ /* 0x002fda000782c0ff */
[----:B------:R-:W-:Y:S05]  /*3210*/  @P1 BRA `(.L_x_50) ;  /* 0xfffffffc00981947 */ /* 0x000fea000383ffff */
[----:B------:R-:W-:-:S04]  /*3220*/  SHF.L.U32 R0, R3, 0x1f, RZ ;  /* 0x0000001f03007819 */ /* 0x000fc800000006ff */
[----:B------:R-:W1:Y:S02]  /*3230*/  SYNCS.PHASECHK.TRANS64 P0, [UR45+0x118], R0 ;  /* 0x00011800ff0075a7 */ /* 0x000e64000800102d */
[----:B-1----:R-:W-:Y:S05]  /*3240*/  @P0 EXIT ;  /* 0x000000000000094d */ /* 0x002fea0003800000 */
[----:B------:R-:W-:-:S07]  /*3250*/  MOV R0, UR45 ;  /* 0x0000002d00007c02 */ /* 0x000fce0008000f00 */
.L_x_51:
[----:B-1----:R-:W-:-:S04]  /*3260*/  SHF.L.U32 R5, R3, 0x1f, RZ ;  /* 0x0000001f03057819 */ /* 0x002fc800000006ff */
[----:B------:R1:W2:Y:S03]  /*3270*/  SYNCS.PHASECHK.TRANS64.TRYWAIT P0, [R0+URZ+0x118], R5 ;  /* 0x00011805000075a7 */ /* 0x0002a600080011ff */
[----:B--2---:R-:W-:Y:S05]  /*3280*/  @!P0 NANOSLEEP.SYNCS 0x989680 ;  /* 0x009896800000895d */ /* 0x004fea0003900000 */
[----:B------:R-:W2:Y:S02]  /*3290*/  @!P0 SYNCS.PHASECHK.TRANS64 P0, [R0+URZ+0x118], R5 ;  /* 0x00011805000085a7 */ /* 0x000ea400080010ff */
[----:B--2---:R-:W-:Y:S05]  /*32a0*/  @P0 EXIT ;  /* 0x000000000000094d */ /* 0x004fea0003800000 */
[----:B------:R-:W-:Y:S05]  /*32b0*/  BRA `(.L_x_51) ;  /* 0xfffffffc00e87947 */ /* 0x000fea000383ffff */
.L_x_47:
[----:B------:R-:W-:-:S09]  /*32c0*/  UISETP.NE.AND UP0, UPT, UR6, URZ, UPT ;  /* 0x000000ff0600728c */ /* 0x000fd2000bf05270 */
[----:B------:R-:W-:Y:S05]  /*32d0*/  BRA.U UP0, `(.L_x_52) ;  /* 0x0000000d00787547 */ /* 0x000fea000b800000 */
[----:B------:R-:W-:Y:S01]  /*32e0*/  UMOV UR4, 0x40 ;  /* 0x0000004000047882 */ /* 0x000fe20000000000 */
[----:B------:R-:W-:Y:S01]  /*32f0*/  NOP ;  /* 0x0000000000007918 */ /* 0x000fe20000000000 */
[----:B------:R-:W-:Y:S01]  /*3300*/  ULEA UR4, UR45, UR4, 0x18 ;  /* 0x000000042d047291 */ /* 0x000fe2000f8ec0ff */
[----:B------:R-:W-:Y:S02]  /*3310*/  UMOV UR5, 0x400 ;  /* 0x0000040000057882 */ /* 0x000fe40000000000 */
[----:B------:R-:W-:-:S06]  /*3320*/  ULEA UR45, UR45, UR5, 0x18 ;  /* 0x000000052d2d7291 */ /* 0x000fcc000f8ec0ff */
[----:B------:R-:W1:Y:S02]  /*3330*/  LDS.U8 R0, [UR4+0x1c] ;  /* 0x00001c04ff007984 */ /* 0x000e640008000000 */
[----:B-1----:R-:W-:-:S13]  /*3340*/  ISETP.NE.AND P0, PT, R0, RZ, PT ;  /* 0x000000ff0000720c */ /* 0x002fda0003f05270 */
[----:B------:R-:W-:Y:S05]  /*3350*/  @P0 BRA `(.L_x_53) ;  /* 0x0000000000580947 */ /* 0x000fea0003800000 */
[----:B------:R-:W-:-:S13]  /*3360*/  ELECT P0, URZ, PT ;  /* 0x0000000000ff782f */ /* 0x000fda0003800000 */
[----:B------:R-:W-:Y:S05]  /*3370*/  @!P0 BRA `(.L_x_54) ;  /* 0x0000000000608947 */ /* 0x000fea0003800000 */
[----:B------:R-:W-:Y:S01]  /*3380*/  UMOV UR5, 0x10 ;  /* 0x0000001000057882 */ /* 0x000fe20000000000 */
[----:B------:R-:W-:Y:S01]  /*3390*/  HFMA2 R0, -RZ, RZ, 0, 5.9604644775390625e-08 ;  /* 0x00000001ff007431 */ /* 0x000fe200000001ff */
[----:B------:R-:W-:-:S03]  /*33a0*/  MOV R2, 0xffff ;  /* 0x0000ffff00027802 */ /* 0x000fc60000000f00 */
[----:B------:R-:W-:Y:S04]  /*33b0*/  DEPBAR.LE SB1, 0x36 ;  /* 0x00009d800000791a */ /* 0x000fe80000000000 */
[----:B------:R-:W1:Y:S02]  /*33c0*/  UTCATOMSWS.FIND_AND_SET.ALIGN UP0, UR5, UR5 ;  /* 0x00000005000575e3 */ /* 0x000e640008000800 */
[----:B-1----:R-:W-:Y:S01]  /*33d0*/  MOV R3, UR5 ;  /* 0x0000000500037c02 */ /* 0x002fe20008000f00 */
[----:B------:R-:W-:Y:S06]  /*33e0*/  BRA.U UP0, `(.L_x_55) ;  /* 0x0000000100187547 */ /* 0x000fec000b800000 */
.L_x_56:
[----:B------:R-:W-:Y:S05]  /*33f0*/  NANOSLEEP 0x64 ;  /* 0x000000640000795d */ /* 0x000fea0003800000 */
[----:B------:R-:W-:-:S05]  /*3400*/  UMOV UR5, 0x10 ;  /* 0x0000001000057882 */ /* 0x000fca0000000000 */
[----:B------:R-:W-:Y:S04]  /*3410*/  DEPBAR.LE SB1, 0x36 ;  /* 0x00009d800000791a */ /* 0x000fe80000000000 */
[----:B------:R-:W1:Y:S02]  /*3420*/  UTCATOMSWS.FIND_AND_SET.ALIGN UP0, UR5, UR5 ;  /* 0x00000005000575e3 */ /* 0x000e640008000800 */
[----:B-1----:R-:W-:Y:S01]  /*3430*/  MOV R3, UR5 ;  /* 0x0000000500037c02 */ /* 0x002fe20008000f00 */
[----:B------:R-:W-:Y:S05]  /*3440*/  BRA.U !UP0, `(.L_x_56) ;  /* 0xfffffffd08e87547 */ /* 0x000fea000b83ffff */
.L_x_55:
[-C--:B------:R-:W-:Y:S02]  /*3450*/  SHF.L.U32 R2, R2, R3.reuse, RZ ;  /* 0x0000000302027219 */ /* 0x080fe400000006ff */
[----:B------:R-:W-:Y:S01]  /*3460*/  SHF.L.U32 R0, R0, R3, RZ ;  /* 0x0000000300007219 */ /* 0x000fe200000006ff */
[----:B------:R-:W-:Y:S02]  /*3470*/  IMAD.SHL.U32 R3, R3, 0x20, RZ ;  /* 0x0000002003037824 */ /* 0x000fe400078e00ff */
[----:B------:R1:W-:Y:S04]  /*3480*/  ATOMS.OR RZ, [UR4+0x14], R2 ;  /* 0x00001402ffff798c */ /* 0x0003e8000b000004 */
[----:B------:R1:W-:Y:S04]  /*3490*/  ATOMS.OR RZ, [UR4+0x18], R0 ;  /* 0x00001800ffff798c */ /* 0x0003e8000b000004 */
[----:B------:R1:W-:Y:S01]  /*34a0*/  STS [UR45+0x160], R3 ;  /* 0x00016003ff007988 */ /* 0x0003e2000800082d */
[----:B------:R-:W-:Y:S05]  /*34b0*/  BRA `(.L_x_54) ;  /* 0x0000000000107947 */ /* 0x000fea0003800000 */
.L_x_53:
[----:B------:R-:W-:Y:S02]  /*34c0*/  MOV R0, 0xffffffff ;  /* 0xffffffff00007802 */ /* 0x000fe40000000f00 */
[----:B------:R-:W-:-:S03]  /*34d0*/  MOV R2, 0x3500 ;  /* 0x0000350000027802 */ /* 0x000fc60000000f00 */
[----:B------:R1:W-:Y:S04]  /*34e0*/  STS [UR45+0x160], R0 ;  /* 0x00016000ff007988 */ /* 0x0003e8000800082d */
[----:B-1-3-5:R-:W-:Y:S05]  /*34f0*/  CALL.REL.NOINC `($__internal_1_$__cuda_sm10x_tcgen05_guardrail_trap_phase_invalid_during_alloc) ;  /* 0x0000004c00387944 */ /* 0x02afea0003c00000 */
.L_x_54:
[----:B------:R-:W-:Y:S05]  /*3500*/  WARPSYNC.ALL ;  /* 0x0000000000007948 */ /* 0x000fea0003800000 */
[----:B------:R-:W2:Y:S01]  /*3510*/  S2UR UR6, SR_CgaCtaId ;  /* 0x00000000000679c3 */ /* 0x000ea20000008800 */
[----:B------:R-:W-:Y:S01]  /*3520*/  UMOV UR4, 0x400 ;  /* 0x0000040000047882 */ /* 0x000fe20000000000 */
[----:B------:R-:W-:-:S06]  /*3530*/  NOP ;  /* 0x0000000000007918 */ /* 0x000fcc0000000000 */
[----:B------:R-:W-:Y:S06]  /*3540*/  BAR.ARV 0x6, 0xa0 ;  /* 0x0182800000007b1d */ /* 0x000fec0000002000 */
[----:B------:R-:W-:Y:S01]  /*3550*/  IMAD.MOV.U32 R8, RZ, RZ, 0x1 ;  /* 0x00000001ff087424 */ /* 0x000fe200078e00ff */
[----:B------:R-:W-:Y:S01]  /*3560*/  UMOV UR15, URZ ;  /* 0x000000ff000f7c82 */ /* 0x000fe20008000000 */
[----:B------:R-:W-:Y:S01]  /*3570*/  UMOV UR14, URZ ;  /* 0x000000ff000e7c82 */ /* 0x000fe20008000000 */
[----:B------:R-:W-:Y:S01]  /*3580*/  UMOV UR24, 0x0 ;  /* 0x0000000000187882 */ /* 0x000fe20000000000 */
[----:B------:R-:W-:Y:S01]  /*3590*/  UMOV UR25, 0x4100490 ;  /* 0x0410049000197882 */ /* 0x000fe20000000000 */
[----:B------:R-:W-:Y:S01]  /*35a0*/  UMOV UR22, 0x0 ;  /* 0x0000000000167882 */ /* 0x000fe20000000000 */
[----:B------:R-:W-:Y:S01]  /*35b0*/  UMOV UR23, 0x4100490 ;  /* 0x0410049000177882 */ /* 0x000fe20000000000 */
[----:B------:R-:W-:Y:S01]  /*35c0*/  UMOV UR20, 0x0 ;  /* 0x0000000000147882 */ /* 0x000fe20000000000 */
[----:B------:R-:W-:Y:S01]  /*35d0*/  UMOV UR21, 0x4100490 ;  /* 0x0410049000157882 */ /* 0x000fe20000000000 */
[----:B------:R-:W-:Y:S01]  /*35e0*/  UMOV UR18, 0x0 ;  /* 0x0000000000127882 */ /* 0x000fe20000000000 */
[----:B--2---:R-:W-:Y:S01]  /*35f0*/  ULEA UR6, UR6, UR4, 0x18 ;  /* 0x0000000406067291 */ /* 0x004fe2000f8ec0ff */
[----:B------:R-:W2:Y:S03]  /*3600*/  LDCU.64 UR4, c[0x0][0x388] ;  /* 0x00007100ff0477ac */ /* 0x000ea60008000a00 */
[----:B------:R-:W-:-:S02]  /*3610*/  UIADD3 UR9, UPT, UPT, UR6, 0x3400, URZ ;  /* 0x0000340006097890 */ /* 0x000fc4000fffe0ff */
[----:B------:R-:W-:-:S03]  /*3620*/  UIADD3 UR10, UPT, UPT, UR6, 0x1d400, URZ ;  /* 0x0001d400060a7890 */ /* 0x000fc6000fffe0ff */
[----:B------:R-:W1:Y:S01]  /*3630*/  LDS R9, [UR6+0x160] ;  /* 0x00016006ff097984 */ /* 0x000e620008000800 */
[----:B------:R-:W-:Y:S02]  /*3640*/  USHF.R.U32.HI UR9, URZ, 0x4, UR9 ;  /* 0x00000004ff097899 */ /* 0x000fe40008011609 */
[----:B------:R-:W-:Y:S02]  /*3650*/  USHF.R.U32.HI UR10, URZ, 0x4, UR10 ;  /* 0x00000004ff0a7899 */ /* 0x000fe4000801160a */
[----:B------:R-:W-:Y:S02]  /*3660*/  ULOP3.LUT UR9, UR9, 0x3fff, URZ, 0xc0, !UPT ;  /* 0x00003fff09097892 */ /* 0x000fe4000f8ec0ff */
[----:B------:R-:W-:Y:S02]  /*3670*/  ULOP3.LUT UR10, UR10, 0x3fff, URZ, 0xc0, !UPT ;  /* 0x00003fff0a0a7892 */ /* 0x000fe4000f8ec0ff */
[----:B------:R-:W-:Y:S02]  /*3680*/  ULOP3.LUT UR9, UR9, 0x10000, URZ, 0xfc, !UPT ;  /* 0x0001000009097892 */ /* 0x000fe4000f8efcff */
[----:B--2---:R-:W-:-:S02]  /*3690*/  UIADD3 UR7, UPT, UPT, UR4, 0x3f, URZ ;  /* 0x0000003f04077890 */ /* 0x004fc4000fffe0ff */
[----:B------:R-:W-:Y:S02]  /*36a0*/  ULOP3.LUT UR10, UR10, 0x10000, URZ, 0xfc, !UPT ;  /* 0x000100000a0a7892 */ /* 0x000fe4000f8efcff */
[----:B------:R-:W-:Y:S01]  /*36b0*/  USHF.R.S32.HI UR4, URZ, 0x1f, UR7 ;  /* 0x0000001fff047899 */ /* 0x000fe20008011407 */
[----:B------:R-:W-:-:S03]  /*36c0*/  UMOV UR19, 0x4100490 ;  /* 0x0410049000137882 */ /* 0x000fc60000000000 */
[----:B------:R-:W-:-:S04]  /*36d0*/  ULEA.HI UR7, UR4, UR7, URZ, 0x6 ;  /* 0x0000000704077291 */ /* 0x000fc8000f8f30ff */
[----:B------:R-:W-:-:S03]  /*36e0*/  USHF.R.S32.HI UR7, URZ, 0x6, UR7 ;  /* 0x00000006ff077899 */ /* 0x000fc60008011407 */
[----:B------:R-:W2:Y:S01]  /*36f0*/  LDCU UR4, c[0x0][0x390] ;  /* 0x00007200ff0477ac */ /* 0x000ea20008000800 */
[----:B------:R-:W-:Y:S02]  /*3700*/  UIMAD UR7, UR7, UR5, URZ ;  /* 0x00000005070772a4 */ /* 0x000fe4000f8e02ff */
[----:B------:R-:W-:-:S04]  /*3710*/  UIADD3 UR5, UPT, UPT, UR6, 0x118, URZ ;  /* 0x0000011806057890 */ /* 0x000fc8000fffe0ff */
[----:B------:R-:W-:Y:S01]  /*3720*/  UPRMT UR5, URZ, 0x654, UR5 ;  /* 0x00000654ff057896 */ /* 0x000fe20008000005 */
[C---:B-1----:R-:W-:Y:S01]  /*3730*/  VIADD R3, R9.reuse, 0x40 ;  /* 0x0000004009037836 */ /* 0x042fe20000000000 */
[----:B------:R-:W-:Y:S01]  /*3740*/  LOP3.LUT R2, R9, 0xffff, RZ, 0xc0, !PT ;  /* 0x0000ffff09027812 */ /* 0x000fe200078ec0ff */
[----:B--2---:R-:W-:-:S03]  /*3750*/  UIMAD UR4, UR7, UR4, URZ ;  /* 0x00000004070472a4 */ /* 0x004fc6000f8e02ff */
[----:B------:R-:W-:Y:S01]  /*3760*/  LOP3.LUT R3, R3, 0xffff, RZ, 0xc0, !PT ;  /* 0x0000ffff03037812 */ /* 0x000fe200078ec0ff */
[----:B------:R-:W-:-:S04]  /*3770*/  UIADD3 UR16, UPT, UPT, UR4, -0x1, URZ ;  /* 0xffffffff04107890 */ /* 0x000fc8000fffe0ff */
[----:B------:R1:W-:Y:S01]  /*3780*/  STL.64 [R1], R2 ;  /* 0x0000000201007387 */ /* 0x0003e20000100a00 */
[----:B------:R-:W-:Y:S01]  /*3790*/  UISETP.GE.AND UP2, UPT, UR4, 0x1, UPT ;  /* 0x000000010400788c */ /* 0x000fe2000bf46270 */
[----:B-1----:R-:W-:-:S10]  /*37a0*/  CS2R R2, SRZ ;  /* 0x0000000000027805 */ /* 0x002fd4000001ff00 */
.L_x_63:
[----:B-1----:R-:W-:-:S04]  /*37b0*/  SHF.L.U32 R5, R3, 0x1f, RZ ;  /* 0x0000001f03057819 */ /* 0x002fc800000006ff */
[----:B------:R-:W1:Y:S02]  /*37c0*/  SYNCS.PHASECHK.TRANS64.TRYWAIT P0, [UR6+0x110], R5 ;  /* 0x00011005ff0075a7 */ /* 0x000e640008001106 */
[----:B-12-4-:R-:W-:Y:S05]  /*37d0*/  @!P0 BRA `(.L_x_57) ;  /* 0x00000044001c8947 */ /* 0x016fea0003800000 */
.L_x_150:
[----:B-1----:R-:W1:Y:S01]  /*37e0*/  LDS.128 R4, [UR6+0x150] ;  /* 0x00015006ff047984 */ /* 0x002e620008000c00 */
[----:B------:R-:W-:Y:S01]  /*37f0*/  ULEA UR8, UR15, UR6, 0x3 ;  /* 0x000000060f087291 */ /* 0x000fe2000f8e18ff */
[----:B------:R-:W-:Y:S01]  /*3800*/  SHF.L.U32 R0, R8, 0x1f, RZ ;  /* 0x0000001f08007819 */ /* 0x000fe200000006ff */
[----:B------:R-:W-:Y:S01]  /*3810*/  @!PT LDS RZ, [RZ] ;  /* 0x00000000fffff984 */ /* 0x000fe20000000800 */
[----:B------:R-:W-:Y:S01]  /*3820*/  @!PT LDS RZ, [RZ] ;  /* 0x00000000fffff984 */ /* 0x000fe20000000800 */
[----:B------:R-:W-:Y:S01]  /*3830*/  @!PT LDS RZ, [RZ] ;  /* 0x00000000fffff984 */ /* 0x000fe20000000800 */
[----:B------:R-:W-:Y:S01]  /*3840*/  @!PT LDS RZ, [RZ] ;  /* 0x00000000fffff984 */ /* 0x000fe20000000800 */
[----:B------:R2:W-:Y:S06]  /*3850*/  MEMBAR.ALL.CTA ;  /* 0x0000000000007992 */ /* 0x0005ec0000008000 */
[----:B--2---:R-:W2:Y:S02]  /*3860*/  FENCE.VIEW.ASYNC.S ;  /* 0x00000000000073c6 */ /* 0x004ea40000000000 */
[----:B--2---:R-:W-:Y:S01]  /*3870*/  SYNCS.ARRIVE.TRANS64.RED.A1T0 RZ, [UR5], RZ ;  /* 0x000000ffffff79a7 */ /* 0x004fe20008100405 */
[----:B------:R-:W2:Y:S01]  /*3880*/  SYNCS.PHASECHK.TRANS64.TRYWAIT P0, [UR8+0x130], R0 ;  /* 0x00013000ff0075a7 */ /* 0x000ea20008001108 */
[----:B-1----:R-:W-:Y:S01]  /*3890*/  LOP3.LUT P3, RZ, R6, 0x1, RZ, 0xc0, !PT ;  /* 0x0000000106ff7812 */ /* 0x002fe2000786c0ff */
[----:B--2---:R-:W-:-:S12]  /*38a0*/  @!P0 BRA `(.L_x_58) ;  /* 0x0000004400008947 */ /* 0x004fd80003800000 */
.L_x_152:
[----:B------:R-:W-:Y:S05]  /*38b0*/  BRA.U !UP2, `(.L_x_59) ;  /* 0x000000010af07547 */ /* 0x000fea000b800000 */
[----:B-1----:R-:W-:Y:S01]  /*38c0*/  IMAD.U32 R0, RZ, RZ, UR15 ;  /* 0x0000000fff007e24 */ /* 0x002fe2000f8e00ff */
[----:B------:R-:W-:-:S04]  /*38d0*/  ULEA UR4, UR14, UR6, 0x3 ;  /* 0x000000060e047291 */ /* 0x000fc8000f8e18ff */
[----:B------:R-:W-:Y:S02]  /*38e0*/  LEA R4, R0, R1, 0x2 ;  /* 0x0000000100047211 */ /* 0x000fe400078e10ff */
[----:B------:R-:W-:-:S04]  /*38f0*/  SHF.L.U32 R0, R2, 0x1f, RZ ;  /* 0x0000001f02007819 */ /* 0x000fc800000006ff */
[----:B------:R-:W5:Y:S01]  /*3900*/  LDL R4, [R4] ;  /* 0x0000000004047983 */ /* 0x000f620000100800 */
[----:B------:R1:W2:Y:S01]  /*3910*/  SYNCS.PHASECHK.TRANS64.TRYWAIT P2, [UR4], R0 ;  /* 0x00000000ff0075a7 */ /* 0x0002a20008041104 */
[----:B------:R-:W-:Y:S01]  /*3920*/  UPLOP3.LUT UP3, UPT, UPT, UPT, UPT, 0x40, 0x4 ;  /* 0x000000000004789c */ /* 0x000fe20003f6e870 */
[----:B------:R-:W-:Y:S01]  /*3930*/  UMOV UR13, UR16 ;  /* 0x00000010000d7c82 */ /* 0x000fe20008000000 */
[----:B------:R-:W-:-:S09]  /*3940*/  UMOV UR12, UR14 ;  /* 0x0000000e000c7c82 */ /* 0x000fd20008000000 */
.L_x_62:
[----:B----4-:R-:W-:Y:S01]  /*3950*/  ULEA UR7, UR12, UR6, 0x3 ;  /* 0x000000060c077291 */ /* 0x010fe2000f8e18ff */
[----:B-12---:R-:W-:Y:S11]  /*3960*/  @P2 BRA `(.L_x_60) ;  /* 0x00000000000c2947 */ /* 0x006ff60003800000 */
[----:B------:R-:W-:Y:S04]  /*3970*/  SHF.L.U32 R5, R2, 0x1f, RZ ;  /* 0x0000001f02057819 */ /* 0x000fe800000006ff */
[----:B------:R-:W2:Y:S02]  /*3980*/  SYNCS.PHASECHK.TRANS64.TRYWAIT P0, [UR7], R5 ;  /* 0x00000005ff0075a7 */ /* 0x000ea40008001107 */
[----:B--2---:R-:W-:Y:S05]  /*3990*/  @!P0 BRA `(.L_x_61) ;  /* 0x0000004000dc8947 */ /* 0x004fea0003800000 */
.L_x_60:
[----:B------:R-:W-:Y:S01]  /*39a0*/  UISETP.NE.AND UP0, UPT, UR13, URZ, UPT ;  /* 0x000000ff0d00728c */ /* 0x000fe2000bf05270 */
[----:B------:R-:W-:Y:S01]  /*39b0*/  PLOP3.LUT P2, PT, PT, PT, PT, 0x80, 0x8 ;  /* 0x000000000008781c */ /* 0x000fe20003f4f070 */
[----:B------:R-:W-:Y:S01]  /*39c0*/  UIADD3 UR14, UPT, UPT, UR12, 0x1, URZ ;  /* 0x000000010c0e7890 */ /* 0x000fe2000fffe0ff */
[----:B------:R-:W-:Y:S03]  /*39d0*/  ELECT P1, URZ, PT ;  /* 0x0000000000ff782f */ /* 0x000fe60003820000 */
[----:B------:R-:W-:Y:S01]  /*39e0*/  UISETP.NE.AND UP1, UPT, UR14, 0xd, UPT ;  /* 0x0000000d0e00788c */ /* 0x000fe2000bf25270 */
[----:B------:R-:W-:Y:S01]  /*39f0*/  PLOP3.LUT P0, PT, PT, PT, UP0, 0x80, 0x8 ;  /* 0x000000000008781c */ /* 0x000fe20003f0f008 */
[----:B------:R-:W-:Y:S02]  /*3a00*/  ULEA UR26, UR12, UR10, 0x9 ;  /* 0x0000000a0c1a7291 */ /* 0x000fe4000f8e48ff */
[----:B------:R-:W-:Y:S02]  /*3a10*/  USEL UR11, URZ, 0x1, UP1 ;  /* 0x00000001ff0b7887 */ /* 0x000fe40008800000 */
[----:B------:R-:W-:Y:S02]  /*3a20*/  USEL UR14, UR14, URZ, UP1 ;  /* 0x000000ff0e0e7287 */ /* 0x000fe40008800000 */
[----:B------:R-:W-:Y:S02]  /*3a30*/  ULEA UR28, UR12, UR9, 0x9 ;  /* 0x000000090c1c7291 */ /* 0x000fe4000f8e48ff */
[----:B------:R-:W-:Y:S01]  /*3a40*/  @UP0 ULEA UR4, UR14, UR6, 0x3 ;  /* 0x000000060e040291 */ /* 0x000fe2000f8e18ff */
[----:B------:R-:W-:Y:S01]  /*3a50*/  LOP3.LUT R2, R2, UR11, RZ, 0x3c, !PT ;  /* 0x0000000b02027c12 */ /* 0x000fe2000f8e3cff */
[----:B------:R-:W-:Y:S02]  /*3a60*/  UIADD3 UR36, UPT, UPT, UR26, 0x2, URZ ;  /* 0x000000021a247890 */ /* 0x000fe4000fffe0ff */
[----:B------:R-:W-:Y:S01]  /*3a70*/  UIADD3 UR34, UPT, UPT, UR28, 0x2, URZ ;  /* 0x000000021c227890 */ /* 0x000fe2000fffe0ff */
[----:B-1----:R-:W-:Y:S01]  /*3a80*/  @P0 SHF.L.U32 R0, R2, 0x1f, RZ ;  /* 0x0000001f02000819 */ /* 0x002fe200000006ff */
[----:B------:R-:W-:Y:S02]  /*3a90*/  UIADD3 UR32, UPT, UPT, UR26, 0x4, URZ ;  /* 0x000000041a207890 */ /* 0x000fe4000fffe0ff */
[----:B------:R-:W-:Y:S01]  /*3aa0*/  UIADD3 UR30, UPT, UPT, UR28, 0x4, URZ ;  /* 0x000000041c1e7890 */ /* 0x000fe2000fffe0ff */
[----:B------:R4:W1:Y:S01]  /*3ab0*/  @P0 SYNCS.PHASECHK.TRANS64.TRYWAIT P2, [UR4], R0 ;  /* 0x00000000ff0005a7 */ /* 0x0008620008041104 */
[----:B------:R-:W-:Y:S02]  /*3ac0*/  ELECT P0, URZ, PT ;  /* 0x0000000000ff782f */ /* 0x000fe40003800000 */
[C---:B-----5:R-:W-:Y:S01]  /*3ad0*/  @P1 R2UR.BROADCAST UR4, R4.reuse ;  /* 0x00000000040412ca */ /* 0x060fe200008e0000 */
[----:B------:R-:W-:Y:S10]  /*3ae0*/  UIADD3 UR7, UPT, UPT, UR7, 0x68, URZ ;  /* 0x0000006807077890 */ /* 0x000ff4000fffe0ff */
[C---:B------:R-:W-:Y:S02]  /*3af0*/  @P0 R2UR.BROADCAST UR11, R4.reuse ;  /* 0x00000000040b02ca */ /* 0x040fe400008e0000 */
[----:B------:R-:W-:Y:S01]  /*3b00*/  ELECT P0, URZ, PT ;  /* 0x0000000000ff782f */ /* 0x000fe20003800000 */
[----:B------:R-:W-:Y:S01]  /*3b10*/  UMOV UR27, 0x40004040 ;  /* 0x40004040001b7882 */ /* 0x000fe20000000000 */
[----:B------:R-:W-:Y:S01]  /*3b20*/  UMOV UR29, 0x40004040 ;  /* 0x40004040001d7882 */ /* 0x000fe20000000000 */
[----:B------:R-:W-:Y:S01]  /*3b30*/  UMOV UR37, 0x40004040 ;  /* 0x4000404000257882 */ /* 0x000fe20000000000 */
[----:B------:R-:W-:Y:S01]  /*3b40*/  UMOV UR35, 0x40004040 ;  /* 0x4000404000237882 */ /* 0x000fe20000000000 */
[----:B------:R-:W-:Y:S01]  /*3b50*/  UMOV UR33, 0x40004040 ;  /* 0x4000404000217882 */ /* 0x000fe20000000000 */
[----:B------:R-:W-:Y:S01]  /*3b60*/  UMOV UR31, 0x40004040 ;  /* 0x40004040001f7882 */ /* 0x000fe20000000000 */
[----:B------:R-:W-:Y:S01]  /*3b70*/  UMOV UR12, UR14 ;  /* 0x0000000e000c7c82 */ /* 0x000fe20008000000 */
[----:B------:R2:W-:Y:S01]  /*3b80*/  UTCHMMA gdesc[UR28], gdesc[UR26], tmem[UR4], tmem[UR24], idesc[UR25], UP3 ;  /* 0x00ff181a1c0075ea */ /* 0x0005e20009800004 */
[----:B------:R-:W-:Y:S02]  /*3b90*/  UPLOP3.LUT UP3, UPT, UPT, UPT, UPT, 0x80, 0x8 ;  /* 0x000000000008789c */ /* 0x000fe40003f6f070 */
[----:B------:R3:W-:Y:S01]  /*3ba0*/  UTCHMMA gdesc[UR34], gdesc[UR36], tmem[UR11], tmem[UR22], idesc[UR23], UPT ;  /* 0x00ff1624220075ea */ /* 0x0007e2000b80000b */
[----:B--2---:R-:W-:Y:S01]  /*3bb0*/  UIADD3 UR26, UPT, UPT, UR26, 0x6, URZ ;  /* 0x000000061a1a7890 */ /* 0x004fe2000fffe0ff */
[C---:B------:R-:W-:Y:S02]  /*3bc0*/  @P0 R2UR.BROADCAST UR4, R4.reuse ;  /* 0x00000000040402ca */ /* 0x040fe400008e0000 */
[----:B------:R-:W-:Y:S11]  /*3bd0*/  ELECT P0, URZ, PT ;  /* 0x0000000000ff782f */ /* 0x000ff60003800000 */
[----:B------:R-:W-:Y:S02]  /*3be0*/  @!UPT UIADD3 URZ, UPT, UPT, URZ, URZ, URZ ;  /* 0x000000fffffff290 */ /* 0x000fe4000fffe0ff */
[----:B---3--:R-:W-:Y:S01]  /*3bf0*/  @P0 R2UR.BROADCAST UR11, R4 ;  /* 0x00000000040b02ca */ /* 0x008fe200008e0000 */
[----:B------:R-:W-:Y:S01]  /*3c00*/  UIADD3 UR28, UPT, UPT, UR28, 0x6, URZ ;  /* 0x000000061c1c7890 */ /* 0x000fe2000fffe0ff */
[----:B------:R2:W-:Y:S11]  /*3c10*/  UTCHMMA gdesc[UR30], gdesc[UR32], tmem[UR4], tmem[UR20], idesc[UR21], UPT ;  /* 0x00ff14201e0075ea */ /* 0x0005f6000b800004 */
[----:B------:R4:W-:Y:S01]  /*3c20*/  UTCHMMA gdesc[UR28], gdesc[UR26], tmem[UR11], tmem[UR18], idesc[UR19], UPT ;  /* 0x00ff121a1c0075ea */ /* 0x0009e2000b80000b */
[----:B------:R4:W-:Y:S01]  /*3c30*/  UTCBAR [UR7], URZ ;  /* 0x000000ff070073e9 */ /* 0x0009e200080000ff */
[----:B--2---:R-:W-:Y:S02]  /*3c40*/  UIADD3 UR4, UPT, UPT, UR13, 0x1, URZ ;  /* 0x000000010d047890 */ /* 0x004fe4000fffe0ff */
[----:B------:R-:W-:Y:S02]  /*3c50*/  UIADD3 UR13, UPT, UPT, UR13, -0x1, URZ ;  /* 0xffffffff0d0d7890 */ /* 0x000fe4000fffe0ff */
[----:B------:R-:W-:Y:S09]  /*3c60*/  UISETP.GT.U32.AND UP0, UPT, UR4, 0x1, UPT ;  /* 0x000000010400788c */ /* 0x000ff2000bf04070 */
[----:B------:R-:W-:Y:S05]  /*3c70*/  BRA.U UP0, `(.L_x_62) ;  /* 0xfffffffd00347547 */ /* 0x000fea000b83ffff */
.L_x_59:
[----:B------:R-:W-:Y:S01]  /*3c80*/  UIADD3 UR15, UPT, UPT, UR15, 0x1, URZ ;  /* 0x000000010f0f7890 */ /* 0x000fe2000fffe0ff */
[----:B------:R-:W-:Y:S01]  /*3c90*/  LOP3.LUT R3, R3, 0x1, RZ, 0x3c, !PT ;  /* 0x0000000103037812 */ /* 0x000fe200078e3cff */
[----:B------:R-:W-:Y:S02]  /*3ca0*/  UIADD3 UR8, UPT, UPT, UR8, 0x120, URZ ;  /* 0x0000012008087890 */ /* 0x000fe4000fffe0ff */
[----:B------:R-:W-:-:S04]  /*3cb0*/  UISETP.NE.AND UP0, UPT, UR15, 0x2, UPT ;  /* 0x000000020f00788c */ /* 0x000fc8000bf05270 */
[----:B------:R-:W-:Y:S02]  /*3cc0*/  USEL UR4, URZ, 0x1, UP0 ;  /* 0x00000001ff047887 */ /* 0x000fe40008000000 */
[----:B------:R-:W-:Y:S01]  /*3cd0*/  USEL UR15, UR15, URZ, UP0 ;  /* 0x000000ff0f0f7287 */ /* 0x000fe20008000000 */
[----:B------:R2:W-:Y:S03]  /*3ce0*/  UTCBAR [UR8], URZ ;  /* 0x000000ff080073e9 */ /* 0x0005e600080000ff */
[----:B------:R-:W-:Y:S01]  /*3cf0*/  LOP3.LUT R8, R8, UR4, RZ, 0x3c, !PT ;  /* 0x0000000408087c12 */ /* 0x000fe2000f8e3cff */
[----:B------:R-:W-:Y:S07]  /*3d00*/  @P3 BRA `(.L_x_63) ;  /* 0xfffffff800a83947 */ /* 0x000fee000383ffff */
[----:B------:R-:W3:Y:S01]  /*3d10*/  S2UR UR4, SR_CgaCtaId ;  /* 0x00000000000479c3 */ /* 0x000ee20000008800 */
[----:B------:R-:W-:Y:S01]  /*3d20*/  ELECT P0, URZ, PT ;  /* 0x0000000000ff782f */ /* 0x000fe20003800000 */
[----:B-1--4-:R-:W-:Y:S01]  /*3d30*/  IMAD.MOV.U32 R0, RZ, RZ, 0x1 ;  /* 0x00000001ff007424 */ /* 0x012fe200078e00ff */
[----:B------:R-:W-:Y:S01]  /*3d40*/  UIADD3 UR6, UPT, UPT, UR6, 0x130, URZ ;  /* 0x0000013006067890 */ /* 0x000fe2000fffe0ff */
[----:B------:R-:W-:Y:S01]  /*3d50*/  SHF.L.U32 R3, R8, 0x1f, RZ ;  /* 0x0000001f08037819 */ /* 0x000fe200000006ff */
[----:B------:R-:W-:-:S03]  /*3d60*/  UMOV UR5, 0x40 ;  /* 0x0000004000057882 */ /* 0x000fc60000000000 */
[----:B------:R-:W-:Y:S01]  /*3d70*/  UVIRTCOUNT.DEALLOC.SMPOOL 0x80 ;  /* 0x000000800000784c */ /* 0x000fe20000000000 */
[----:B---3--:R-:W-:Y:S02]  /*3d80*/  ULEA UR4, UR4, UR5, 0x18 ;  /* 0x0000000504047291 */ /* 0x008fe4000f8ec0ff */
[----:B------:R-:W-:-:S07]  /*3d90*/  ULEA UR5, UR15, UR6, 0x3 ;  /* 0x000000060f057291 */ /* 0x000fce000f8e18ff */
[----:B------:R1:W-:Y:S02]  /*3da0*/  @P0 STS.U8 [UR4+0x1c], R0 ;  /* 0x00001c00ff000988 */ /* 0x0003e40008000004 */
[----:B------:R-:W3:Y:S02]  /*3db0*/  SYNCS.PHASECHK.TRANS64.TRYWAIT P0, [UR5], R3 ;  /* 0x00000003ff0075a7 */ /* 0x000ee40008001105 */
[----:B-1-3--:R-:W-:Y:S05]  /*3dc0*/  @!P0 BRA `(.L_x_64) ;  /* 0x0000003c00e88947 */ /* 0x00afea0003800000 */
.L_x_155:
[----:B------:R-:W-:-:S04]  /*3dd0*/  UIADD3 UR7, UPT, UPT, UR15, 0x1, URZ ;  /* 0x000000010f077890 */ /* 0x000fc8000fffe0ff */
[----:B------:R-:W-:-:S04]  /*3de0*/  UISETP.NE.AND UP0, UPT, UR7, 0x2, UPT ;  /* 0x000000020700788c */ /* 0x000fc8000bf05270 */
[----:B------:R-:W-:Y:S02]  /*3df0*/  USEL UR5, URZ, 0x1, UP0 ;  /* 0x00000001ff057887 */ /* 0x000fe40008000000 */
[----:B------:R-:W-:-:S04]  /*3e00*/  USEL UR7, UR7, URZ, UP0 ;  /* 0x000000ff07077287 */ /* 0x000fc80008000000 */
[----:B------:R-:W-:Y:S01]  /*3e10*/  ULEA UR7, UR7, UR6, 0x3 ;  /* 0x0000000607077291 */ /* 0x000fe2000f8e18ff */
[----:B-1----:R-:W-:-:S04]  /*3e20*/  LOP3.LUT R3, R8, UR5, RZ, 0x3c, !PT ;  /* 0x0000000508037c12 */ /* 0x002fc8000f8e3cff */
[----:B------:R-:W-:-:S04]  /*3e30*/  SHF.L.U32 R3, R3, 0x1f, RZ ;  /* 0x0000001f03037819 */ /* 0x000fc800000006ff */
[----:B------:R-:W1:Y:S02]  /*3e40*/  SYNCS.PHASECHK.TRANS64.TRYWAIT P0, [UR7], R3 ;  /* 0x00000003ff0075a7 */ /* 0x000e640008001107 */
[----:B-1----:R-:W-:Y:S05]  /*3e50*/  @!P0 BRA `(.L_x_65) ;  /* 0x0000003c00dc8947 */ /* 0x002fea0003800000 */
.L_x_157:
[----:B------:R-:W-:Y:S01]  /*3e60*/  NOP ;  /* 0x0000000000007918 */ /* 0x000fe20000000000 */
[----:B-1----:R-:W1:Y:S01]  /*3e70*/  LDS R0, [UR4+0x14] ;  /* 0x00001404ff007984 */ /* 0x002e620008000800 */
[----:B------:R-:W-:Y:S01]  /*3e80*/  LOP3.LUT R2, R9, 0xffff, RZ, 0xc0, !PT ;  /* 0x0000ffff09027812 */ /* 0x000fe200078ec0ff */
[----:B------:R-:W-:Y:S02]  /*3e90*/  IMAD.MOV.U32 R3, RZ, RZ, 0xffff ;  /* 0x0000ffffff037424 */ /* 0x000fe400078e00ff */
[----:B------:R-:W-:Y:S01]  /*3ea0*/  IMAD.MOV.U32 R5, RZ, RZ, 0x1 ;  /* 0x00000001ff057424 */ /* 0x000fe200078e00ff */
[----:B------:R-:W-:-:S04]  /*3eb0*/  SHF.R.U32.HI R2, RZ, 0x5, R2 ;  /* 0x00000005ff027819 */ /* 0x000fc80000011602 */
[-C--:B------:R-:W-:Y:S02]  /*3ec0*/  SHF.L.U32 R3, R3, R2.reuse, RZ ;  /* 0x0000000203037219 */ /* 0x080fe400000006ff */
[----:B------:R-:W-:Y:S02]  /*3ed0*/  SHF.L.U32 R5, R5, R2, RZ ;  /* 0x0000000205057219 */ /* 0x000fe400000006ff */
[----:B-1----:R-:W-:-:S04]  /*3ee0*/  LOP3.LUT R0, R0, R3, RZ, 0xc0, !PT ;  /* 0x0000000300007212 */ /* 0x002fc800078ec0ff */
[----:B------:R-:W-:-:S13]  /*3ef0*/  ISETP.NE.AND P0, PT, R0, R3, PT ;  /* 0x000000030000720c */ /* 0x000fda0003f05270 */
[----:B------:R-:W-:Y:S05]  /*3f00*/  @P0 BRA `(.L_x_66) ;  /* 0x00000000005c0947 */ /* 0x000fea0003800000 */
[----:B------:R-:W1:Y:S02]  /*3f10*/  LDS R0, [UR4+0x18] ;  /* 0x00001804ff007984 */ /* 0x000e640008000800 */
[----:B-1----:R-:W-:-:S04]  /*3f20*/  LOP3.LUT R0, R0, R5, RZ, 0xc0, !PT ;  /* 0x0000000500007212 */ /* 0x002fc800078ec0ff */
[----:B------:R-:W-:-:S13]  /*3f30*/  ISETP.NE.AND P0, PT, R0, R5, PT ;  /* 0x000000050000720c */ /* 0x000fda0003f05270 */
[----:B------:R-:W-:Y:S05]  /*3f40*/  @P0 BRA `(.L_x_67) ;  /* 0x0000000000400947 */ /* 0x000fea0003800000 */
[----:B--2---:R-:W-:Y:S01]  /*3f50*/  R2UR UR8, R3 ;  /* 0x00000000030872ca */ /* 0x004fe200000e0000 */
[----:B------:R-:W1:Y:S01]  /*3f60*/  S2R R2, SR_LANEID ;  /* 0x0000000000027919 */ /* 0x000e620000000000 */
[----:B------:R-:W-:Y:S01]  /*3f70*/  LOP3.LUT R5, RZ, R5, RZ, 0x33, !PT ;  /* 0x00000005ff057212 */ /* 0x000fe200078e33ff */
[----:B------:R-:W-:Y:S02]  /*3f80*/  VOTEU.ANY UR7, UPT, PT ;  /* 0x0000000000077886 */ /* 0x000fe400038e0100 */
[----:B------:R-:W-:Y:S01]  /*3f90*/  UFLO.U32 UR7, UR7 ;  /* 0x00000007000772bd */ /* 0x000fe200080e0000 */
[----:B------:R-:W2:Y:S07]  /*3fa0*/  REDUX UR5, R5 ;  /* 0x00000000050573c4 */ /* 0x000eae0000000000 */
[----:B------:R-:W-:-:S06]  /*3fb0*/  ULOP3.LUT UR8, URZ, UR8, URZ, 0x33, !UPT ;  /* 0x00000008ff087292 */ /* 0x000fcc000f8e33ff */
[----:B------:R-:W-:-:S04]  /*3fc0*/  IMAD.U32 R0, RZ, RZ, UR8 ;  /* 0x00000008ff007e24 */ /* 0x000fc8000f8e00ff */
[----:B------:R-:W3:Y:S02]  /*3fd0*/  REDUX UR6, R0 ;  /* 0x00000000000673c4 */ /* 0x000ee40000000000 */
[----:B------:R4:W-:Y:S01]  /*3fe0*/  UTCATOMSWS.AND URZ, UR8 ;  /* 0x0000000800ff79e3 */ /* 0x0009e20008000000 */
[----:B-1----:R-:W-:Y:S01]  /*3ff0*/  ISETP.EQ.U32.AND P0, PT, R2, UR7, PT ;  /* 0x0000000702007c0c */ /* 0x002fe2000bf02070 */
[----:B--2---:R-:W-:Y:S02]  /*4000*/  IMAD.U32 R2, RZ, RZ, UR5 ;  /* 0x00000005ff027e24 */ /* 0x004fe4000f8e00ff */
[----:B---3--:R-:W-:-:S10]  /*4010*/  IMAD.U32 R3, RZ, RZ, UR6 ;  /* 0x00000006ff037e24 */ /* 0x008fd4000f8e00ff */
[----:B------:R4:W-:Y:S04]  /*4020*/  @P0 ATOMS.AND RZ, [UR4+0x14], R3 ;  /* 0x00001403ffff098c */ /* 0x0009e8000a800004 */
[----:B------:R4:W-:Y:S01]  /*4030*/  @P0 ATOMS.AND RZ, [UR4+0x18], R2 ;  /* 0x00001802ffff098c */ /* 0x0009e2000a800004 */
[----:B------:R-:W-:Y:S05]  /*4040*/  BRA `(.L_x_68) ;  /* 0x0000000000147947 */ /* 0x000fea0003800000 */
.L_x_67:
[----:B------:R-:W-:Y:S02]  /*4050*/  MOV R2, 0x4070 ;  /* 0x0000407000027802 */ /* 0x000fe40000000f00 */
[----:B--2--5:R-:W-:Y:S05]  /*4060*/  CALL.REL.NOINC `($__internal_0_$__cuda_sm10x_tcgen05_guardrail_trap_col_being_dealloced_not_returned_by_alloc) ;  /* 0x0000004000507944 */ /* 0x024fea0003c00000 */
[----:B------:R-:W-:Y:S05]  /*4070*/  BRA `(.L_x_68) ;  /* 0x0000000000087947 */ /* 0x000fea0003800000 */
.L_x_66:
[----:B------:R-:W-:Y:S02]  /*4080*/  MOV R2, 0x40a0 ;  /* 0x000040a000027802 */ /* 0x000fe40000000f00 */
[----:B--2--5:R-:W-:Y:S05]  /*4090*/  CALL.REL.NOINC `($__internal_2_$__cuda_sm10x_tcgen05_guardrail_trap_unallocated_columns_being_dealloced) ;  /* 0x00000040005c7944 */ /* 0x024fea0003c00000 */
.L_x_68:
[----:B------:R-:W-:Y:S01]  /*40a0*/  NOP ;  /* 0x0000000000007918 */ /* 0x000fe20000000000 */
[----:B----4-:R-:W-:Y:S05]  /*40b0*/  EXIT ;  /* 0x000000000000794d */ /* 0x010fea0003800000 */
.L_x_52:
[----:B------:R-:W-:-:S09]  /*40c0*/  UISETP.NE.OR UP1, UPT, UR6, 0x3, !UP1 ;  /* 0x000000030600788c */ /* 0x000fd2000cf25670 */
[----:B------:R-:W-:Y:S05]  /*40d0*/  BRA.U UP1, `(.L_x_69) ;  /* 0x0000000d01e87547 */ /* 0x000fea000b800000 */
[----:B------:R-:W1:Y:S01]  /*40e0*/  LDC.64 R8, c[0x0][0x888] ;  /* 0x00022200ff087b82 */ /* 0x000e620000000a00 */
[----:B------:R-:W-:Y:S01]  /*40f0*/  UMOV UR7, 0x400 ;  /* 0x0000040000077882 */ /* 0x000fe20000000000 */
[----:B------:R-:W-:Y:S01]  /*4100*/  IMAD.MOV.U32 R40, RZ, RZ, 0x1 ;  /* 0x00000001ff287424 */ /* 0x000fe200078e00ff */
[----:B------:R-:W-:Y:S01]  /*4110*/  ULEA UR7, UR45, UR7, 0x18 ;  /* 0x000000072d077291 */ /* 0x000fe2000f8ec0ff */
[----:B------:R-:W-:Y:S01]  /*4120*/  IMAD.MOV.U32 R36, RZ, RZ, RZ ;  /* 0x000000ffff247224 */ /* 0x000fe200078e00ff */
[----:B------:R-:W-:Y:S02]  /*4130*/  UPLOP3.LUT UP0, UPT, UPT, UPT, UPT, 0x40, 0x4 ;  /* 0x000000000004789c */ /* 0x000fe40003f0e870 */
[----:B------:R-:W-:Y:S01]  /*4140*/  UIADD3 UR6, UPT, UPT, UR7, 0x118, URZ ;  /* 0x0000011807067890 */ /* 0x000fe2000fffe0ff */
[----:B-----5:R-:W2:Y:S01]  /*4150*/  LDC.64 R32, c[0x0][0x988] ;  /* 0x00026200ff207b82 */ /* 0x020ea20000000a00 */
[----:B------:R-:W-:Y:S02]  /*4160*/  UMOV UR18, URZ ;  /* 0x000000ff00127c82 */ /* 0x000fe40008000000 */
[----:B------:R-:W-:-:S05]  /*4170*/  UPRMT UR6, URZ, 0x654, UR6 ;  /* 0x00000654ff067896 */ /* 0x000fca0008000006 */
[----:B------:R-:W4:Y:S08]  /*4180*/  LDC.64 R24, c[0x0][0x980] ;  /* 0x00026000ff187b82 */ /* 0x000f300000000a00 */
[----:B------:R-:W3:Y:S01]  /*4190*/  LDC R0, c[0x0][0xb30] ;  /* 0x0002cc00ff007b82 */ /* 0x000ee20000000800 */
[----:B-1----:R-:W-:-:S04]  /*41a0*/  ISETP.NE.U32.AND P0, PT, R8, RZ, PT ;  /* 0x000000ff0800720c */ /* 0x002fc80003f05070 */
[----:B------:R-:W-:-:S03]  /*41b0*/  ISETP.NE.AND.EX P0, PT, R9, RZ, PT, P0 ;  /* 0x000000ff0900720c */ /* 0x000fc60003f05300 */
[----:B------:R-:W1:Y:S01]  /*41c0*/  LDC R37, c[0x0][0x370] ;  /* 0x0000dc00ff257b82 */ /* 0x000e620000000800 */
[C---:B--2---:R-:W-:Y:S02]  /*41d0*/  ISETP.NE.AND P2, PT, R33.reuse, 0x1, PT ;  /* 0x000000012100780c */ /* 0x044fe40003f45270 */
[----:B------:R-:W-:Y:S01]  /*41e0*/  R2UR UR4, R33 ;  /* 0x00000000210472ca */ /* 0x000fe200000e0000 */
[----:B------:R-:W-:-:S04]  /*41f0*/  IMAD.MOV.U32 R33, RZ, RZ, 0x1000 ;  /* 0x00001000ff217424 */ /* 0x000fc800078e00ff */
[----:B------:R-:W2:Y:S01]  /*4200*/  LDC R2, c[0x0][0xb0c] ;  /* 0x0002c300ff027b82 */ /* 0x000ea20000000800 */
[----:B----4-:R-:W-:Y:S01]  /*4210*/  R2UR UR5, R24 ;  /* 0x00000000180572ca */ /* 0x010fe200000e0000 */
[----:B------:R-:W-:-:S04]  /*4220*/  VOTEU.ANY UP3, P0 ;  /* 0x0000000000ff7886 */ /* 0x000fc80000060100 */
[----:B------:R-:W-:Y:S02]  /*4230*/  VOTEU.ANY UP2, P2 ;  /* 0x0000000000ff7886 */ /* 0x000fe40001040100 */
[----:B------:R-:W4:Y:S01]  /*4240*/  LDC R27, c[0x0][0xb20] ;  /* 0x0002c800ff1b7b82 */ /* 0x000f220000000800 */
[----:B---3--:R-:W-:-:S07]  /*4250*/  ISETP.NE.AND P1, PT, R0, 0x1, PT ;  /* 0x000000010000780c */ /* 0x008fce0003f25270 */
[----:B------:R-:W3:Y:S08]  /*4260*/  LDC.64 R38, c[0x0][0x348] ;  /* 0x0000d200ff267b82 */ /* 0x000ef00000000a00 */
[----:B------:R-:W1:Y:S08]  /*4270*/  LDC.64 R20, c[0x0][0xb10] ;  /* 0x0002c400ff147b82 */ /* 0x000e700000000a00 */
[----:B------:R-:W1:Y:S08]  /*4280*/  LDC.64 R6, c[0x0][0xb18] ;  /* 0x0002c600ff067b82 */ /* 0x000e700000000a00 */
[----:B------:R-:W1:Y:S08]  /*4290*/  LDC.64 R4, c[0x0][0xb28] ;  /* 0x0002ca00ff047b82 */ /* 0x000e700000000a00 */
[----:B------:R-:W1:Y:S08]  /*42a0*/  LDC.64 R16, c[0x0][0x890] ;  /* 0x00022400ff107b82 */ /* 0x000e700000000a00 */
[----:B------:R-:W1:Y:S08]  /*42b0*/  LDC.64 R22, c[0x0][0x990] ;  /* 0x00026400ff167b82 */ /* 0x000e700000000a00 */
[----:B--234-:R-:W1:Y:S02]  /*42c0*/  LDC R34, c[0x0][0x374] ;  /* 0x0000dd00ff227b82 */ /* 0x01ce640000000800 */
.L_x_78:
[----:B------:R-:W-:Y:S04]  /*42d0*/  SHF.L.U32 R3, R36, 0x1f, RZ ;  /* 0x0000001f24037819 */ /* 0x000fe800000006ff */
[----:B--2---:R-:W2:Y:S02]  /*42e0*/  SYNCS.PHASECHK.TRANS64.TRYWAIT P0, [UR7+0x110], R3 ;  /* 0x00011003ff0075a7 */ /* 0x004ea40008001107 */
[----:B--2---:R-:W-:Y:S05]  /*42f0*/  @!P0 BRA `(.L_x_70) ;  /* 0x0000003800cc8947 */ /* 0x004fea0003800000 */
.L_x_159:
[----:B------:R-:W3:Y:S01]  /*4300*/  LDS.128 R28, [UR7+0x150] ;  /* 0x00015007ff1c7984 */ /* 0x000ee20008000c00 */
[----:B------:R-:W-:Y:S01]  /*4310*/  ISETP.GE.AND P0, PT, R26, 0x1, PT ;  /* 0x000000011a00780c */ /* 0x000fe20003f06270 */
[----:B------:R-:W-:Y:S01]  /*4320*/  @!PT LDS RZ, [RZ] ;  /* 0x00000000fffff984 */ /* 0x000fe20000000800 */
[----:B------:R-:W-:Y:S01]  /*4330*/  @!PT LDS RZ, [RZ] ;  /* 0x00000000fffff984 */ /* 0x000fe20000000800 */
[----:B------:R-:W-:Y:S01]  /*4340*/  @!PT LDS RZ, [RZ] ;  /* 0x00000000fffff984 */ /* 0x000fe20000000800 */
[----:B------:R-:W-:Y:S01]  /*4350*/  @!PT LDS RZ, [RZ] ;  /* 0x00000000fffff984 */ /* 0x000fe20000000800 */
[----:B------:R4:W-:Y:S06]  /*4360*/  MEMBAR.ALL.CTA ;  /* 0x0000000000007992 */ /* 0x0009ec0000008000 */
[----:B----4-:R-:W4:Y:S02]  /*4370*/  FENCE.VIEW.ASYNC.S ;  /* 0x00000000000073c6 */ /* 0x010f240000000000 */
[----:B----4-:R-:W-:Y:S01]  /*4380*/  SYNCS.ARRIVE.TRANS64.RED.A1T0 RZ, [UR6], RZ ;  /* 0x000000ffffff79a7 */ /* 0x010fe20008100406 */
[----:B---3--:R-:W-:Y:S11]  /*4390*/  LOP3.LUT P3, RZ, R30, 0x1, RZ, 0xc0, !PT ;  /* 0x000000011eff7812 */ /* 0x008ff6000786c0ff */
[----:B------:R-:W-:Y:S02]  /*43a0*/  @!UPT UIADD3 URZ, UPT, UPT, URZ, URZ, URZ ;  /* 0x000000fffffff290 */ /* 0x000fe4000fffe0ff */
[----:B------:R-:W-:Y:S02]  /*43b0*/  @P3 MOV R13, R28 ;  /* 0x0000001c000d3202 */ /* 0x000fe40000000f00 */
[----:B------:R-:W-:Y:S01]  /*43c0*/  @P3 LOP3.LUT R8, R29, 0xffff, RZ, 0xc0, !PT ;  /* 0x0000ffff1d083812 */ /* 0x000fe200078ec0ff */
[----:B------:R-:W-:Y:S06]  /*43d0*/  @!P0 BRA `(.L_x_71) ;  /* 0x0000000000a48947 */ /* 0x000fec0003800000 */
[----:B-1----:R-:W-:Y:S01]  /*43e0*/  IMAD.HI.U32 R44, R34, R7, RZ ;  /* 0x00000007222c7227 */ /* 0x002fe200078e00ff */
[----:B------:R-:W-:Y:S02]  /*43f0*/  ISETP.NE.AND P0, PT, R6, 0x1, PT ;  /* 0x000000010600780c */ /* 0x000fe40003f05270 */
[----:B------:R-:W-:Y:S01]  /*4400*/  ISETP.NE.AND P2, PT, R26, 0x1, PT ;  /* 0x000000011a00780c */ /* 0x000fe20003f45270 */
[-C--:B------:R-:W-:Y:S01]  /*4410*/  IMAD.HI.U32 R42, R37, R20.reuse, RZ ;  /* 0x00000014252a7227 */ /* 0x080fe200078e00ff */
[----:B------:R-:W-:Y:S02]  /*4420*/  SHF.R.U32.HI R41, RZ, R27, R44 ;  /* 0x0000001bff297219 */ /* 0x000fe4000001162c */
[----:B------:R-:W-:Y:S01]  /*4430*/  ISETP.NE.AND P4, PT, R2, 0x1, PT ;  /* 0x000000010200780c */ /* 0x000fe20003f85270 */
[----:B------:R-:W-:Y:S01]  /*4440*/  IMAD.HI.U32 R48, R8, R7, RZ ;  /* 0x0000000708307227 */ /* 0x000fe200078e00ff */
[----:B------:R-:W-:Y:S02]  /*4450*/  SHF.R.U32.HI R42, RZ, R21, R42 ;  /* 0x00000015ff2a7219 */ /* 0x000fe4000001162a */
[----:B--2---:R-:W-:Y:S01]  /*4460*/  SEL R3, R34, R41, !P0 ;  /* 0x0000002922037207 */ /* 0x004fe20004000000 */
[----:B------:R-:W-:Y:S01]  /*4470*/  IMAD.HI.U32 R44, R13, R20, RZ ;  /* 0x000000140d2c7227 */ /* 0x000fe200078e00ff */
[----:B------:R-:W-:Y:S02]  /*4480*/  SEL R11, R37, R42, !P4 ;  /* 0x0000002a250b7207 */ /* 0x000fe40006000000 */
[----:B------:R-:W-:Y:S01]  /*4490*/  SHF.R.U32.HI R41, RZ, R27, R48 ;  /* 0x0000001bff297219 */ /* 0x000fe20000011630 */
[-C--:B------:R-:W-:Y:S01]  /*44a0*/  IMAD.HI.U32 R46, R3, R4.reuse, RZ ;  /* 0x00000004032e7227 */ /* 0x080fe200078e00ff */
[----:B------:R-:W-:Y:S02]  /*44b0*/  SHF.R.U32.HI R44, RZ, R21, R44 ;  /* 0x00000015ff2c7219 */ /* 0x000fe4000001162c */
[----:B------:R-:W-:Y:S01]  /*44c0*/  SEL R9, R8, R41, !P0 ;  /* 0x0000002908097207 */ /* 0x000fe20004000000 */
[-C--:B------:R-:W-:Y:S01]  /*44d0*/  IMAD.HI.U32 R42, R11, R4.reuse, RZ ;  /* 0x000000040b2a7227 */ /* 0x080fe200078e00ff */
[-C--:B------:R-:W-:Y:S03]  /*44e0*/  @P2 SHF.R.U32.HI R3, RZ, R5.reuse, R46 ;  /* 0x00000005ff032219 */ /* 0x080fe6000001162e */
[----:B------:R-:W-:Y:S01]  /*44f0*/  IMAD.HI.U32 R14, R9, R4, RZ ;  /* 0x00000004090e7227 */ /* 0x000fe200078e00ff */
[----:B------:R-:W-:Y:S03]  /*4500*/  @P2 SHF.R.U32.HI R11, RZ, R5, R42 ;  /* 0x00000005ff0b2219 */ /* 0x000fe6000001162a */
[C---:B------:R-:W-:Y:S01]  /*4510*/  IMAD R10, R26.reuse, R3, RZ ;  /* 0x000000031a0a7224 */ /* 0x040fe200078e02ff */
[----:B------:R-:W-:Y:S01]  /*4520*/  SEL R3, R13, R44, !P4 ;  /* 0x0000002c0d037207 */ /* 0x000fe20006000000 */
[C---:B------:R-:W-:Y:S01]  /*4530*/  IMAD R12, R26.reuse, R11, RZ ;  /* 0x0000000b1a0c7224 */ /* 0x040fe200078e02ff */
[-C--:B------:R-:W-:Y:S02]  /*4540*/  SHF.R.U32.HI R14, RZ, R5.reuse, R14 ;  /* 0x00000005ff0e7219 */ /* 0x080fe4000001160e */
[C---:B------:R-:W-:Y:S02]  /*4550*/  ISETP.GE.AND P0, PT, R9.reuse, R10, PT ;  /* 0x0000000a0900720c */ /* 0x040fe40003f06270 */
[----:B------:R-:W-:Y:S02]  /*4560*/  SEL R15, R9, R14, !P2 ;  /* 0x0000000e090f7207 */ /* 0x000fe40005000000 */
[C---:B------:R-:W-:Y:S03]  /*4570*/  ISETP.GE.OR P0, PT, R3.reuse, R12, P0 ;  /* 0x0000000c0300720c */ /* 0x040fe60000706670 */
[----:B------:R-:W-:Y:S04]  /*4580*/  IMAD.MOV R14, RZ, RZ, -R15 ;  /* 0x000000ffff0e7224 */ /* 0x000fe800078e0a0f */
[----:B------:R-:W-:Y:S06]  /*4590*/  IMAD R14, R26, R14, R9 ;  /* 0x0000000e1a0e7224 */ /* 0x000fec00078e0209 */
[C---:B------:R-:W-:Y:S05]  /*45a0*/  @!P0 IMAD.HI.U32 R10, R3.reuse, R4, RZ ;  /* 0x00000004030a8227 */ /* 0x040fea00078e00ff */
[----:B------:R-:W-:Y:S04]  /*45b0*/  @!P0 SHF.R.U32.HI R10, RZ, R5, R10 ;  /* 0x00000005ff0a8219 */ /* 0x000fe8000001160a */
[----:B------:R-:W-:Y:S01]  /*45c0*/  @!P0 SEL R0, R3, R10, !P2 ;  /* 0x0000000a03008207 */ /* 0x000fe20005000000 */
[----:B------:R-:W-:Y:S03]  /*45d0*/  IMAD.MOV R10, RZ, RZ, -R3 ;  /* 0x000000ffff0a7224 */ /* 0x000fe600078e0a03 */
[----:B------:R-:W-:Y:S01]  /*45e0*/  @!P0 IADD3 R15, PT, PT, R15, -R0, RZ ;  /* 0x800000000f0f8210 */ /* 0x000fe20007ffe0ff */
[----:B------:R-:W-:Y:S01]  /*45f0*/  @!P0 IMAD R0, R11, R14, R0 ;  /* 0x0000000e0b008224 */ /* 0x000fe200078e0200 */
[----:B------:R-:W-:Y:S01]  /*4600*/  IADD3 R11, PT, PT, -R9, RZ, RZ ;  /* 0x000000ff090b7210 */ /* 0x000fe20007ffe1ff */
[----:B------:R-:W-:Y:S02]  /*4610*/  IMAD R13, R2, R10, R13 ;  /* 0x0000000a020d7224 */ /* 0x000fe400078e020d */
[----:B------:R-:W-:Y:S02]  /*4620*/  @!P0 IMAD R9, R15, R26, R3 ;  /* 0x0000001a0f098224 */ /* 0x000fe400078e0203 */
[----:B------:R-:W-:Y:S02]  /*4630*/  @!P0 IMAD.MOV.U32 R3, RZ, RZ, R0 ;  /* 0x000000ffff038224 */ /* 0x000fe400078e0000 */
[----:B------:R-:W-:Y:S02]  /*4640*/  IMAD R8, R6, R11, R8 ;  /* 0x0000000b06087224 */ /* 0x000fe400078e0208 */
[----:B------:R-:W-:Y:S02]  /*4650*/  IMAD R13, R3, R2, R13 ;  /* 0x00000002030d7224 */ /* 0x000fe400078e020d */
[----:B------:R-:W-:Y:S02]  /*4660*/  IMAD R8, R9, R6, R8 ;  /* 0x0000000609087224 */ /* 0x000fe400078e0208 */
.L_x_71:
[----:B------:R-:W-:Y:S05]  /*4670*/  BRA.U UP0, `(.L_x_72) ;  /* 0x0000000100107547 */ /* 0x000fea000b800000 */
[----:B--2---:R-:W-:Y:S04]  /*4680*/  MOV R0, UR15 ;  /* 0x0000000f00007c02 */ /* 0x004fe80008000f00 */
[----:B------:R-:W-:Y:S04]  /*4690*/  SHF.L.U32 R3, R0, 0x1f, RZ ;  /* 0x0000001f00037819 */ /* 0x000fe800000006ff */
[----:B------:R-:W2:Y:S02]  /*46a0*/  SYNCS.PHASECHK.TRANS64.TRYWAIT P0, [UR7+0x108], R3 ;  /* 0x00010803ff0075a7 */ /* 0x000ea40008001107 */
[----:B--2---:R-:W-:Y:S05]  /*46b0*/  @!P0 BRA `(.L_x_73) ;  /* 0x0000003400f48947 */ /* 0x004fea0003800000 */
.L_x_72:
[----:B-1----:R-:W-:Y:S02]  /*46c0*/  ISETP.NE.U32.AND P2, PT, R16, RZ, PT ;  /* 0x000000ff1000720c */ /* 0x002fe40003f45070 */
[----:B------:R-:W-:Y:S02]  /*46d0*/  R2UR UR10, R18 ;  /* 0x00000000120a72ca */ /* 0x000fe400000e0000 */
[C---:B------:R-:W-:Y:S02]  /*46e0*/  ISETP.NE.AND.EX P2, PT, R17.reuse, RZ, PT, P2 ;  /* 0x000000ff1100720c */ /* 0x040fe40003f45320 */
[----:B------:R-:W-:Y:S04]  /*46f0*/  ISETP.NE.U32.AND P0, PT, R16, RZ, PT ;  /* 0x000000ff1000720c */ /* 0x000fe80003f05070 */
[----:B------:R-:W-:Y:S05]  /*4700*/  ISETP.NE.AND.EX P0, PT, R17, RZ, PT, P0 ;  /* 0x000000ff1100720c */ /* 0x000fea0003f05300 */
[----:B------:R-:W-:Y:S02]  /*4710*/  USHF.L.U32 UR10, UR10, 0x6, URZ ;  /* 0x000000060a0a7899 */ /* 0x000fe400080006ff */
[----:B------:R-:W-:Y:S10]  /*4720*/  @!P2 BRA `(.L_x_74) ;  /* 0x00000000002ca947 */ /* 0x000ff40003800000 */
[----:B------:R-:W-:Y:S01]  /*4730*/  UPLOP3.LUT UP4, UPT, UPT, UPT, UP3, 0x80, 0x8 ;  /* 0x000000000008789c */ /* 0x000fe20003f8f030 */
[----:B------:R-:W-:Y:S05]  /*4740*/  HFMA2 R63, -RZ, RZ, 0, 5.9604644775390625e-08 ;  /* 0x00000001ff3f7431 */ /* 0x000fea00000001ff */
[----:B------:R-:W-:Y:S11]  /*4750*/  PLOP3.LUT P2, PT, PT, PT, UP4, 0x80, 0x8 ;  /* 0x000000000008781c */ /* 0x000ff60003f4f048 */
[----:B------:R-:W-:Y:S02]  /*4760*/  @!UPT UIADD3 URZ, UPT, UPT, URZ, URZ, URZ ;  /* 0x000000fffffff290 */ /* 0x000fe4000fffe0ff */
[----:B------:R-:W1:Y:S01]  /*4770*/  @P2 LDC.64 R10, c[0x0][0x888] ;  /* 0x00022200ff0a2b82 */ /* 0x000e620000000a00 */
[----:B--2---:R-:W-:Y:S04]  /*4780*/  @P2 IMAD R0, R19, R16, RZ ;  /* 0x0000001013002224 */ /* 0x004fe800078e02ff */
[----:B-1----:R-:W-:Y:S01]  /*4790*/  @P2 IMAD.WIDE R10, R0, 0x4, R10 ;  /* 0x00000004000a2825 */ /* 0x002fe200078e020a */
[----:B------:R-:W-:Y:S04]  /*47a0*/  MOV R0, 0x1 ;  /* 0x0000000100007802 */ /* 0x000fe80000000f00 */
[----:B------:R1:W5:Y:S01]  /*47b0*/  @P2 LDG.E R35, desc[UR50][R10.64] ;  /* 0x000000320a232981 */ /* 0x000362000c1e1900 */
[----:B------:R-:W-:Y:S01]  /*47c0*/  @!P2 PRMT R63, R0, 0x7610, R63 ;  /* 0x00007610003fa816 */ /* 0x000fe2000000003f */
[----:B-1----:R-:W3:Y:S06]  /*47d0*/  @!P2 LDC R35, c[0x0][0x880] ;  /* 0x00022000ff23ab82 */ /* 0x002eec0000000800 */
.L_x_74:
[----:B---3-5:R-:W-:Y:S01]  /*47e0*/  @!P0 FSETP.EQ.AND P4, PT, R35, RZ, PT ;  /* 0x000000ff2300820b */ /* 0x028fe20003f82000 */
[----:B------:R-:W-:Y:S01]  /*47f0*/  @!UPT UIADD3 URZ, UPT, UPT, URZ, URZ, URZ ;  /* 0x000000fffffff290 */ /* 0x000fe2000fffe0ff */
[----:B------:R-:W-:Y:S11]  /*4800*/  @!P0 BRA `(.L_x_75) ;  /* 0x0000000000148947 */ /* 0x000ff60003800000 */
[----:B------:R-:W-:Y:S02]  /*4810*/  LOP3.LUT P0, RZ, R63, 0xff, RZ, 0xc0, !PT ;  /* 0x000000ff3fff7812 */ /* 0x000fe4000780c0ff */
[----:B------:R-:W-:Y:S04]  /*4820*/  PLOP3.LUT P4, PT, PT, PT, UP4, 0x80, 0x8 ;  /* 0x000000000008781c */ /* 0x000fe80003f8f048 */
[----:B------:R-:W-:Y:S07]  /*4830*/  PLOP3.LUT P4, PT, P4, PT, PT, 0x8, 0x80 ;  /* 0x000000000080781c */ /* 0x000fee000278e170 */
[----:B------:R-:W-:Y:S11]  /*4840*/  @P0 FSETP.EQ.AND P4, PT, R35, RZ, PT ;  /* 0x000000ff2300020b */ /* 0x000ff60003f82000 */
[----:B------:R-:W-:Y:S02]  /*4850*/  @!UPT UIADD3 URZ, UPT, UPT, URZ, URZ, URZ ;  /* 0x000000fffffff290 */ /* 0x000fe4000fffe0ff */
.L_x_75:
[----:B--2---:R-:W-:Y:S01]  /*4860*/  SHF.L.U32 R0, R40, 0x1f, RZ ;  /* 0x0000001f28007819 */ /* 0x004fe200000006ff */
[----:B------:R-:W-:Y:S01]  /*4870*/  ULEA UR17, UR18, UR7, 0x3 ;  /* 0x0000000712117291 */ /* 0x000fe2000f8e18ff */
[----:B------:R-:W-:Y:S01]  /*4880*/  ISETP.NE.AND P0, PT, R24, 0x1, PT ;  /* 0x000000011800780c */ /* 0x000fe20003f05270 */
[----:B------:R-:W-:Y:S04]  /*4890*/  IMAD.SHL.U32 R10, R45, 0x40, RZ ;  /* 0x000000402d0a7824 */ /* 0x000fe800078e00ff */
[C---:B------:R-:W-:Y:S01]  /*48a0*/  IMAD.HI.U32 R11, R10.reuse, R25, RZ ;  /* 0x000000190a0b7227 */ /* 0x040fe200078e00ff */
[C---:B------:R-:W-:Y:S02]  /*48b0*/  R2UR UR11, R10.reuse ;  /* 0x000000000a0b72ca */ /* 0x040fe400000e0000 */
[----:B------:R-:W1:Y:S02]  /*48c0*/  SYNCS.PHASECHK.TRANS64.TRYWAIT P2, [UR17+0xe8], R0 ;  /* 0x0000e800ff0075a7 */ /* 0x000e640008041111 */
[----:B------:R-:W-:Y:S04]  /*48d0*/  SHF.R.U32.HI R11, RZ, R32, R11 ;  /* 0x00000020ff0b7219 */ /* 0x000fe8000001160b */
[----:B------:R-:W-:Y:S02]  /*48e0*/  SEL R11, R10, R11, !P0 ;  /* 0x0000000b0a0b7207 */ /* 0x000fe40004000000 */
[----:B------:R-:W-:Y:S02]  /*48f0*/  ELECT P0, URZ, PT ;  /* 0x0000000000ff782f */ /* 0x000fe40003800000 */
[C---:B------:R-:W-:Y:S01]  /*4900*/  R2UR UR8, R11.reuse ;  /* 0x000000000b0872ca */ /* 0x040fe200000e0000 */
[C---:B------:R-:W-:Y:S01]  /*4910*/  IMAD.HI.U32 R12, R11.reuse, R22, RZ ;  /* 0x000000160b0c7227 */ /* 0x040fe200078e00ff */
[----:B------:R-:W-:Y:S02]  /*4920*/  PLOP3.LUT P4, PT, P4, P0, PT, 0xf2, 0x2f ;  /* 0x00000000002f781c */ /* 0x000fe40002781e72 */
[----:B------:R-:W-:Y:S01]  /*4930*/  R2UR UR12, R11 ;  /* 0x000000000b0c72ca */ /* 0x000fe200000e0000 */
[----:B------:R-:W-:Y:S01]  /*4940*/  IMAD.MOV R9, RZ, RZ, -R11 ;  /* 0x000000ffff097224 */ /* 0x000fe200078e0a0b */
[----:B------:R-:W-:Y:S04]  /*4950*/  SHF.R.U32.HI R3, RZ, R23, R12 ;  /* 0x00000017ff037219 */ /* 0x000fe8000001160c */
[----:B------:R-:W-:Y:S02]  /*4960*/  R2UR UR13, R3 ;  /* 0x00000000030d72ca */ /* 0x000fe400000e0000 */
[----:B------:R-:W-:Y:S03]  /*4970*/  R2UR UR9, R9 ;  /* 0x00000000090972ca */ /* 0x000fe600000e0000 */
[----:B------:R-:W-:Y:S05]  /*4980*/  @!P4 IADD3 R18, P0, PT, R38, 0x580, RZ ;  /* 0x000005802612c810 */ /* 0x000fea0007f1e0ff */
[----:B------:R-:W-:Y:S03]  /*4990*/  @!P4 IMAD.X R12, RZ, RZ, R39, P0 ;  /* 0x000000ffff0cc224 */ /* 0x000fe600000e0627 */
[----:B------:R-:W-:Y:S02]  /*49a0*/  USEL UR13, UR8, UR13, !UP2 ;  /* 0x0000000d080d7287 */ /* 0x000fe4000d000000 */
[----:B------:R-:W-:Y:S04]  /*49b0*/  UIMAD UR11, UR5, UR9, UR11 ;  /* 0x00000009050b72a4 */ /* 0x000fe8000f8e020b */
[----:B------:R-:W-:Y:S05]  /*49c0*/  IMAD R3, RZ, RZ, -UR13 ;  /* 0x8000000dff037e24 */ /* 0x000fea000f8e02ff */
[----:B------:R-:W-:Y:S11]  /*49d0*/  R2UR UR8, R3 ;  /* 0x00000000030872ca */ /* 0x000ff600000e0000 */
[----:B------:R-:W-:Y:S02]  /*49e0*/  @!UPT UIADD3 URZ, UPT, UPT, URZ, URZ, URZ ;  /* 0x000000fffffff290 */ /* 0x000fe4000fffe0ff */
[----:B------:R-:W-:Y:S01]  /*49f0*/  UIMAD UR12, UR4, UR8, UR12 ;  /* 0x00000008040c72a4 */ /* 0x000fe2000f8e020c */
[----:B-1----:R-:W-:Y:S11]  /*4a00*/  @!P2 BRA `(.L_x_76) ;  /* 0x000000340038a947 */ /* 0x002ff60003800000 */
.L_x_162:
[----:B------:R-:W2:Y:S01]  /*4a10*/  LDC.64 R14, c[0x0][0xb10] ;  /* 0x0002c400ff0e7b82 */ /* 0x000ea20000000a00 */
[----:B------:R-:W-:Y:S01]  /*4a20*/  @!P4 R2UR UR14, R18 ;  /* 0x00000000120ec2ca */ /* 0x000fe200000e0000 */
[----:B------:R-:W-:Y:S01]  /*4a30*/  VOTEU.ALL UP1, P4 ;  /* 0x0000000000ff7886 */ /* 0x000fe20002020000 */
[----:B------:R-:W-:Y:S01]  /*4a40*/  @!P4 R2UR UR8, R12 ;  /* 0x000000000c08c2ca */ /* 0x000fe200000e0000 */
[----:B------:R-:W-:Y:S01]  /*4a50*/  UIADD3 UR9, UPT, UPT, UR17, 0xd0, URZ ;  /* 0x000000d011097890 */ /* 0x000fe2000fffe0ff */
[----:B------:R-:W-:Y:S03]  /*4a60*/  @!P4 IMAD.MOV.U32 R18, RZ, RZ, 0x1000 ;  /* 0x00001000ff12c424 */ /* 0x000fe600078e00ff */
[----:B------:R-:W3:Y:S01]  /*4a70*/  LDC.64 R10, c[0x0][0xb18] ;  /* 0x0002c600ff0a7b82 */ /* 0x000ee20000000a00 */
[----:B------:R-:W-:Y:S01]  /*4a80*/  @!UP1 UPRMT UR20, URZ, 0x40, URZ ;  /* 0x00000040ff149896 */ /* 0x000fe200080000ff */
[----:B------:R-:W-:Y:S01]  /*4a90*/  @P3 SHF.R.U32.HI R19, RZ, 0x10, R29 ;  /* 0x00000010ff133819 */ /* 0x000fe2000001161d */
[----:B------:R-:W-:Y:S01]  /*4aa0*/  VOTEU.ALL UP0, P4 ;  /* 0x0000000000ff7886 */ /* 0x000fe20002000000 */
[----:B------:R-:W-:Y:S04]  /*4ab0*/  UIADD3 UR16, UPT, UPT, UR18, 0x1, URZ ;  /* 0x0000000112107890 */ /* 0x000fe8000fffe0ff */
[----:B-1----:R-:W1:Y:S01]  /*4ac0*/  @!P1 LDC R0, c[0x0][0xb20] ;  /* 0x0002c800ff009b82 */ /* 0x002e620000000800 */
[----:B------:R-:W-:Y:S01]  /*4ad0*/  @!UP1 UPRMT UR20, UR20, 0x5410, URZ ;  /* 0x0000541014149896 */ /* 0x000fe200080000ff */
[----:B------:R-:W-:Y:S01]  /*4ae0*/  IMAD.U32 R42, RZ, RZ, UR14 ;  /* 0x0000000eff2a7e24 */ /* 0x000fe2000f8e00ff */
[----:B------:R-:W-:Y:S05]  /*4af0*/  UISETP.NE.AND UP5, UPT, UR16, 0x3, UPT ;  /* 0x000000031000788c */ /* 0x000fea000bfa5270 */
[----:B------:R-:W4:Y:S01]  /*4b00*/  @!P1 LDC R3, c[0x0][0xb0c] ;  /* 0x0002c300ff039b82 */ /* 0x000f220000000800 */
[----:B------:R-:W-:Y:S01]  /*4b10*/  IMAD.U32 R43, RZ, RZ, UR8 ;  /* 0x00000008ff2b7e24 */ /* 0x000fe2000f8e00ff */
[----:B------:R-:W-:Y:S01]  /*4b20*/  @!UP1 ULEA UR8, UR18, UR7, 0xc ;  /* 0x0000000712089291 */ /* 0x000fe2000f8e60ff */
[----:B------:R-:W-:Y:S01]  /*4b30*/  @!P4 R2UR UR22, R42 ;  /* 0x000000002a16c2ca */ /* 0x000fe200000e0000 */
[----:B------:R-:W-:Y:S02]  /*4b40*/  UPRMT UR19, UR45, 0x654, UR9 ;  /* 0x000006542d137896 */ /* 0x000fe40008000009 */
[----:B------:R-:W-:Y:S01]  /*4b50*/  @!P4 R2UR UR23, R43 ;  /* 0x000000002b17c2ca */ /* 0x000fe200000e0000 */
[----:B------:R-:W-:Y:S02]  /*4b60*/  @!UP1 UIADD3 UR8, UPT, UPT, UR8, 0x200, URZ ;  /* 0x0000020008089890 */ /* 0x000fe4000fffe0ff */
[----:B------:R-:W-:Y:S02]  /*4b70*/  USEL UR18, URZ, 0x1, UP5 ;  /* 0x00000001ff127887 */ /* 0x000fe4000a800000 */
[----:B------:R-:W-:Y:S04]  /*4b80*/  USEL UR16, UR16, URZ, UP5 ;  /* 0x000000ff10107287 */ /* 0x000fe8000a800000 */
[----:B------:R-:W-:Y:S01]  /*4b90*/  ULEA UR14, UR16, UR7, 0x3 ;  /* 0x00000007100e7291 */ /* 0x000fe2000f8e18ff */
[----:B------:R-:W-:Y:S03]  /*4ba0*/  LOP3.LUT R40, R40, UR18, RZ, 0x3c, !PT ;  /* 0x0000001228287c12 */ /* 0x000fe6000f8e3cff */
[----:B------:R1:W-:Y:S01]  /*4bb0*/  @!UP0 UTMALDG.4D.IM2COL [UR8], [UR22], UR20 ;  /* 0x00000008160083b4 */ /* 0x0003e20008058014 */
[----:B------:R1:W-:Y:S01]  /*4bc0*/  @!P4 SYNCS.ARRIVE.TRANS64.RED.A0TR RZ, [UR17+0xd0], R18 ;  /* 0x0000d012ffffc9a7 */ /* 0x0003e20008300411 */
[----:B------:R-:W-:Y:S02]  /*4bd0*/  SHF.L.U32 R12, R40, 0x1f, RZ ;  /* 0x0000001f280c7819 */ /* 0x000fe400000006ff */
[----:B----4-:R-:W-:Y:S01]  /*4be0*/  @!P1 ISETP.NE.AND P2, PT, R3, 0x1, PT ;  /* 0x000000010300980c */ /* 0x010fe20003f45270 */
[C---:B--2---:R-:W-:Y:S01]  /*4bf0*/  @!P1 IMAD.HI.U32 R14, R13.reuse, R14, RZ ;  /* 0x0000000e0d0e9227 */ /* 0x044fe200078e00ff */
[----:B---3--:R-:W-:Y:S03]  /*4c00*/  @!P1 ISETP.NE.AND P0, PT, R10, 0x1, PT ;  /* 0x000000010a00980c */ /* 0x008fe60003f05270 */
[C---:B------:R-:W-:Y:S01]  /*4c10*/  @!P1 IMAD.HI.U32 R11, R8.reuse, R11, RZ ;  /* 0x0000000b080b9227 */ /* 0x040fe200078e00ff */
[----:B------:R-:W-:Y:S04]  /*4c20*/  @!P1 SHF.R.U32.HI R14, RZ, R15, R14 ;  /* 0x0000000fff0e9219 */ /* 0x000fe8000001160e */
[----:B-1----:R-:W-:Y:S01]  /*4c30*/  @!P1 SHF.R.U32.HI R9, RZ, R0, R11 ;  /* 0x00000000ff099219 */ /* 0x002fe2000001160b */
[----:B------:R-:W-:Y:S01]  /*4c40*/  SYNCS.ARRIVE.TRANS64.RED.A1T0 RZ, [UR19], RZ ;  /* 0x000000ffffff79a7 */ /* 0x000fe20008100413 */
[----:B------:R-:W-:Y:S02]  /*4c50*/  @!P1 SEL R14, R13, R14, !P2 ;  /* 0x0000000e0d0e9207 */ /* 0x000fe40005000000 */
[----:B------:R-:W-:Y:S01]  /*4c60*/  @!P1 SEL R9, R8, R9, !P0 ;  /* 0x0000000908099207 */ /* 0x000fe20004000000 */
[----:B------:R-:W1:Y:S04]  /*4c70*/  SYNCS.PHASECHK.TRANS64.TRYWAIT P5, [UR14+0xe8], R12 ;  /* 0x0000e80cff0075a7 */ /* 0x000e6800080a110e */
[----:B------:R-:W-:Y:S02]  /*4c80*/  @!P1 IMAD.IADD R0, R9, 0x1, -R14 ;  /* 0x0000000109009824 */ /* 0x000fe400078e0a0e */
[----:B------:R-:W-:Y:S02]  /*4c90*/  @!P1 IMAD.IADD R9, R14, 0x1, -R9 ;  /* 0x000000010e099824 */ /* 0x000fe400078e0a09 */
[----:B------:R-:W-:Y:S02]  /*4ca0*/  @!P1 IMAD R13, R0, R3, R13 ;  /* 0x00000003000d9224 */ /* 0x000fe400078e020d */
[----:B------:R-:W-:Y:S01]  /*4cb0*/  @!P1 IMAD R8, R9, R10, R8 ;  /* 0x0000000a09089224 */ /* 0x000fe200078e0208 */
[----:B-1----:R-:W-:Y:S06]  /*4cc0*/  @!P5 BRA `(.L_x_77) ;  /* 0x0000003000a0d947 */ /* 0x002fec0003800000 */
.L_x_164:
[----:B-1----:R-:W-:Y:S01]  /*4cd0*/  @!P4 IADD3 R3, P0, PT, R38, 0x580, RZ ;  /* 0x000005802603c810 */ /* 0x002fe20007f1e0ff */
[----:B------:R-:W-:Y:S01]  /*4ce0*/  VOTEU.ALL UP1, P4 ;  /* 0x0000000000ff7886 */ /* 0x000fe20002020000 */
[----:B------:R-:W-:Y:S01]  /*4cf0*/  UIADD3 UR17, UPT, UPT, UR16, 0x1, URZ ;  /* 0x0000000110117890 */ /* 0x000fe2000fffe0ff */
[----:B------:R-:W-:Y:S01]  /*4d00*/  LOP3.LUT R36, R36, 0x1, RZ, 0x3c, !PT ;  /* 0x0000000124247812 */ /* 0x000fe200078e3cff */
[----:B------:R-:W-:Y:S01]  /*4d10*/  VOTEU.ALL UP0, P4 ;  /* 0x0000000000ff7886 */ /* 0x000fe20002000000 */
[----:B------:R-:W-:Y:S01]  /*4d20*/  @!P4 IMAD.X R0, RZ, RZ, R39, P0 ;  /* 0x000000ffff00c224 */ /* 0x000fe200000e0627 */
[----:B------:R-:W-:Y:S01]  /*4d30*/  @!P4 R2UR UR9, R3 ;  /* 0x000000000309c2ca */ /* 0x000fe200000e0000 */
[----:B------:R-:W-:Y:S01]  /*4d40*/  @!UP1 UIADD3 UR10, UPT, UPT, UR10, 0x20, URZ ;  /* 0x000000200a0a9890 */ /* 0x000fe2000fffe0ff */
[----:B------:R-:W-:Y:S01]  /*4d50*/  IMAD.IADD R18, R8, 0x1, R62 ;  /* 0x0000000108127824 */ /* 0x000fe200078e023e */
[----:B------:R-:W-:Y:S01]  /*4d60*/  UISETP.NE.AND UP5, UPT, UR17, 0x3, UPT ;  /* 0x000000031100788c */ /* 0x000fe2000bfa5270 */
[----:B------:R-:W-:Y:S01]  /*4d70*/  @!P4 R2UR UR8, R0 ;  /* 0x000000000008c2ca */ /* 0x000fe200000e0000 */
[----:B------:R-:W-:Y:S04]  /*4d80*/  IMAD.IADD R45, R13, 0x1, R64 ;  /* 0x000000010d2d7824 */ /* 0x000fe800078e0240 */
[----:B------:R-:W-:Y:S04]  /*4d90*/  PLOP3.LUT P0, PT, PT, PT, UP5, 0x80, 0x8 ;  /* 0x000000000008781c */ /* 0x000fe80003f0f058 */
[----:B------:R-:W-:Y:S01]  /*4da0*/  IMAD.U32 R10, RZ, RZ, UR9 ;  /* 0x00000009ff0a7e24 */ /* 0x000fe2000f8e00ff */
[----:B------:R-:W-:Y:S01]  /*4db0*/  UIADD3 UR9, UPT, UPT, UR14, 0xd0, URZ ;  /* 0x000000d00e097890 */ /* 0x000fe2000fffe0ff */
[----:B------:R-:W-:Y:S02]  /*4dc0*/  SEL R3, RZ, 0x1, P0 ;  /* 0x00000001ff037807 */ /* 0x000fe40000000000 */
[----:B------:R-:W-:Y:S01]  /*4dd0*/  IMAD.U32 R11, RZ, RZ, UR8 ;  /* 0x00000008ff0b7e24 */ /* 0x000fe2000f8e00ff */
[----:B------:R-:W-:Y:S01]  /*4de0*/  @!UP1 ULEA UR8, UR16, UR7, 0xc ;  /* 0x0000000710089291 */ /* 0x000fe2000f8e60ff */
[----:B------:R-:W-:Y:S01]  /*4df0*/  @!P4 R2UR UR20, R10 ;  /* 0x000000000a14c2ca */ /* 0x000fe200000e0000 */
[----:B------:R-:W-:Y:S01]  /*4e00*/  @!UP1 UPRMT UR16, URZ, 0x40, URZ ;  /* 0x00000040ff109896 */ /* 0x000fe200080000ff */
[----:B------:R-:W-:Y:S01]  /*4e10*/  LOP3.LUT R40, R40, R3, RZ, 0x3c, !PT ;  /* 0x0000000328287212 */ /* 0x000fe200078e3cff */
[----:B------:R-:W-:Y:S01]  /*4e20*/  @!UP1 UIADD3 UR8, UPT, UPT, UR8, 0x200, URZ ;  /* 0x0000020008089890 */ /* 0x000fe2000fffe0ff */
[----:B------:R-:W-:Y:S01]  /*4e30*/  @!P4 R2UR UR21, R11 ;  /* 0x000000000b15c2ca */ /* 0x000fe200000e0000 */
[----:B------:R-:W-:Y:S02]  /*4e40*/  @!UP1 UPRMT UR19, UR16, 0x5410, URZ ;  /* 0x0000541010139896 */ /* 0x000fe400080000ff */
[----:B------:R-:W-:Y:S10]  /*4e50*/  UPRMT UR18, UR45, 0x654, UR9 ;  /* 0x000006542d127896 */ /* 0x000ff40008000009 */
[----:B------:R2:W-:Y:S01]  /*4e60*/  @!UP0 UTMALDG.4D.IM2COL [UR8], [UR20], UR19 ;  /* 0x00000008140083b4 */ /* 0x0005e20008058013 */
[----:B------:R2:W-:Y:S01]  /*4e70*/  @!P4 SYNCS.ARRIVE.TRANS64.RED.A0TR RZ, [UR14+0xd0], R33 ;  /* 0x0000d021ffffc9a7 */ /* 0x0005e2000830040e */
[----:B------:R-:W-:Y:S01]  /*4e80*/  UPLOP3.LUT UP0, UPT, UPT, UPT, UPT, 0x80, 0x8 ;  /* 0x000000000008789c */ /* 0x000fe20003f0f070 */
[----:B------:R-:W-:Y:S01]  /*4e90*/  SYNCS.ARRIVE.TRANS64.RED.A1T0 RZ, [UR18], RZ ;  /* 0x000000ffffff79a7 */ /* 0x000fe20008100412 */
[----:B------:R-:W-:Y:S01]  /*4ea0*/  USEL UR18, UR17, URZ, UP5 ;  /* 0x000000ff11127287 */ /* 0x000fe2000a800000 */
[----:B------:R-:W-:Y:S11]  /*4eb0*/  @P3 BRA `(.L_x_78) ;  /* 0xfffffff400043947 */ /* 0x000ff6000383ffff */
[----:B------:R-:W-:Y:S01]  /*4ec0*/  UIADD3 UR7, UPT, UPT, UR7, 0xe8, URZ ;  /* 0x000000e807077890 */ /* 0x000fe2000fffe0ff */
[----:B------:R-:W-:-:S03]  /*4ed0*/  SHF.L.U32 R3, R40, 0x1f, RZ ;  /* 0x0000001f28037819 */ /* 0x000fc600000006ff */
[----:B------:R-:W-:-:S09]  /*4ee0*/  ULEA UR4, UR18, UR7, 0x3 ;  /* 0x0000000712047291 */ /* 0x000fd2000f8e18ff */
[----:B------:R-:W1:Y:S02]  /*4ef0*/  SYNCS.PHASECHK.TRANS64.TRYWAIT P0, [UR4], R3 ;  /* 0x00000003ff0075a7 */ /* 0x000e640008001104 */
[----:B-1----:R-:W-:Y:S05]  /*4f00*/  @!P0 BRA `(.L_x_79) ;  /* 0x0000003000288947 */ /* 0x002fea0003800000 */
.L_x_166:
[----:B------:R-:W-:-:S04]  /*4f10*/  UIADD3 UR4, UPT, UPT, UR18, 0x1, URZ ;  /* 0x0000000112047890 */ /* 0x000fc8000fffe0ff */
[----:B------:R-:W-:-:S04]  /*4f20*/  UISETP.NE.AND UP0, UPT, UR4, 0x3, UPT ;  /* 0x000000030400788c */ /* 0x000fc8000bf05270 */
[----:B------:R-:W-:Y:S02]  /*4f30*/  USEL UR4, UR4, URZ, UP0 ;  /* 0x000000ff04047287 */ /* 0x000fe40008000000 */
[----:B------:R-:W-:-:S04]  /*4f40*/  PLOP3.LUT P0, PT, PT, PT, UP0, 0x80, 0x8 ;  /* 0x000000000008781c */ /* 0x000fc80003f0f008 */
[----:B-1----:R-:W-:Y:S01]  /*4f50*/  SEL R3, RZ, 0x1, P0 ;  /* 0x00000001ff037807 */ /* 0x002fe20000000000 */
[----:B------:R-:W-:-:S03]  /*4f60*/  IMAD.U32 R0, RZ, RZ, UR4 ;  /* 0x00000004ff007e24 */ /* 0x000fc6000f8e00ff */
[----:B------:R-:W-:Y:S02]  /*4f70*/  LOP3.LUT R40, R40, R3, RZ, 0x3c, !PT ;  /* 0x0000000328287212 */ /* 0x000fe400078e3cff */
[C---:B------:R-:W-:Y:S01]  /*4f80*/  LEA R2, R0.reuse, UR7, 0x3 ;  /* 0x0000000700027c11 */ /* 0x040fe2000f8e18ff */
[----:B------:R-:W-:Y:S01]  /*4f90*/  VIADD R0, R0, 0x1 ;  /* 0x0000000100007836 */ /* 0x000fe20000000000 */
[----:B------:R-:W-:-:S04]  /*4fa0*/  SHF.L.U32 R3, R40, 0x1f, RZ ;  /* 0x0000001f28037819 */ /* 0x000fc800000006ff */
[----:B------:R-:W1:Y:S01]  /*4fb0*/  SYNCS.PHASECHK.TRANS64.TRYWAIT P1, [R2+URZ], R3 ;  /* 0x00000003020075a7 */ /* 0x000e6200080211ff */
[----:B------:R-:W-:-:S04]  /*4fc0*/  ISETP.NE.AND P0, PT, R0, 0x3, PT ;  /* 0x000000030000780c */ /* 0x000fc80003f05270 */
[----:B------:R-:W-:Y:S02]  /*4fd0*/  SEL R5, RZ, 0x1, P0 ;  /* 0x00000001ff057807 */ /* 0x000fe40000000000 */
[----:B------:R-:W-:Y:S02]  /*4fe0*/  SEL R0, R0, RZ, P0 ;  /* 0x000000ff00007207 */ /* 0x000fe40000000000 */
[----:B------:R-:W-:Y:S01]  /*4ff0*/  LOP3.LUT R5, R40, R5, RZ, 0x3c, !PT ;  /* 0x0000000528057212 */ /* 0x000fe200078e3cff */
[----:B-1----:R-:W-:Y:S06]  /*5000*/  @!P1 BRA `(.L_x_80) ;  /* 0x0000003000009947 */ /* 0x002fec0003800000 */
.L_x_167:
[----:B------:R-:W-:Y:S02]  /*5010*/  LEA R0, R0, UR7, 0x3 ;  /* 0x0000000700007c11 */ /* 0x000fe4000f8e18ff */
[----:B------:R-:W-:-:S07]  /*5020*/  SHF.L.U32 R5, R5, 0x1f, RZ ;  /* 0x0000001f05057819 */ /* 0x000fce00000006ff */
.L_x_81:
[----:B---3--:R3:W4:Y:S02]  /*5030*/  SYNCS.PHASECHK.TRANS64.TRYWAIT P0, [R0+URZ], R5 ;  /* 0x00000005000075a7 */ /* 0x00872400080011ff */
[----:B----4-:R-:W-:Y:S05]  /*5040*/  @!P0 NANOSLEEP.SYNCS 0x989680 ;  /* 0x009896800000895d */ /* 0x010fea0003900000 */
[----:B------:R-:W4:Y:S02]  /*5050*/  @!P0 SYNCS.PHASECHK.TRANS64 P0, [R0+URZ], R5 ;  /* 0x00000005000085a7 */ /* 0x000f2400080010ff */
[----:B--2-4-:R-:W-:Y:S05]  /*5060*/  @P0 EXIT ;  /* 0x000000000000094d */ /* 0x014fea0003800000 */
[----:B------:R-:W-:Y:S05]  /*5070*/  BRA `(.L_x_81) ;  /* 0xfffffffc00ec7947 */ /* 0x000fea000383ffff */
.L_x_69:
[----:B------:R-:W-:-:S06]  /*5080*/  UISETP.GE.AND UP0, UPT, UR6, 0x4, UPT ;  /* 0x000000040600788c */ /* 0x000fcc000bf06270 */
[----:B------:R-:W-:-:S13]  /*5090*/  PLOP3.LUT P0, PT, PT, PT, UP0, 0x80, 0x8 ;  /* 0x000000000008781c */ /* 0x000fda0003f0f008 */
[----:B------:R-:W-:Y:S05]  /*50a0*/  @!P0 EXIT ;  /* 0x000000000000894d */ /* 0x000fea0003800000 */
[----:B------:R-:W-:Y:S01]  /*50b0*/  BAR.SYNC.DEFER_BLOCKING 0x6, 0xa0 ;  /* 0x0182800000007b1d */ /* 0x000fe20000010000 */
[C---:B------:R-:W-:Y:S01]  /*50c0*/  IMAD.SHL.U32 R4, R76.reuse, 0x20, RZ ;  /* 0x000000204c047824 */ /* 0x040fe200078e00ff */
[----:B------:R-:W-:Y:S01]  /*50d0*/  SHF.R.U32.HI R5, RZ, 0x1, R76 ;  /* 0x00000001ff057819 */ /* 0x000fe2000001164c */
[C---:B------:R-:W-:Y:S01]  /*50e0*/  IMAD.SHL.U32 R0, R76.reuse, 0x4, RZ ;  /* 0x000000044c007824 */ /* 0x040fe200078e00ff */
[C---:B------:R-:W-:Y:S01]  /*50f0*/  LOP3.LUT P0, RZ, R76.reuse, 0x4, RZ, 0xc0, !PT ;  /* 0x000000044cff7812 */ /* 0x040fe2000780c0ff */
[----:B------:R-:W-:Y:S01]  /*5100*/  IMAD.SHL.U32 R75, R76, 0x10, RZ ;  /* 0x000000104c4b7824 */ /* 0x000fe200078e00ff */
[----:B------:R-:W-:Y:S01]  /*5110*/  UMOV UR52, 0x400 ;  /* 0x0000040000347882 */ /* 0x000fe20000000000 */
[----:B------:R-:W-:Y:S01]  /*5120*/  LOP3.LUT R3, R4, 0xc0, RZ, 0xc0, !PT ;  /* 0x000000c004037812 */ /* 0x000fe200078ec0ff */
[----:B------:R-:W-:Y:S01]  /*5130*/  ULEA UR52, UR45, UR52, 0x18 ;  /* 0x000000342d347291 */ /* 0x000fe2000f8ec0ff */
[----:B------:R-:W1:Y:S01]  /*5140*/  LDC R67, c[0x0][0x370] ;  /* 0x0000dc00ff437b82 */ /* 0x000e620000000800 */
[----:B------:R-:W-:Y:S01]  /*5150*/  LOP3.LUT R75, R75, 0x600, RZ, 0xc0, !PT ;  /* 0x000006004b4b7812 */ /* 0x000fe200078ec0ff */
[----:B------:R-:W-:Y:S01]  /*5160*/  IMAD.U32 R32, R76, 0x10000, RZ ;  /* 0x000100004c207824 */ /* 0x000fe200078e00ff */
[----:B------:R-:W-:Y:S01]  /*5170*/  LOP3.LUT R0, R3, 0x18, R0, 0xf8, !PT ;  /* 0x0000001803007812 */ /* 0x000fe200078ef800 */
[----:B------:R-:W-:Y:S01]  /*5180*/  IMAD.MOV.U32 R80, RZ, RZ, 0x10 ;  /* 0x00000010ff507424 */ /* 0x000fe200078e00ff */
[--C-:B------:R-:W-:Y:S01]  /*5190*/  LOP3.LUT R75, R75, 0x20, R4.reuse, 0xf8, !PT ;  /* 0x000000204b4b7812 */ /* 0x100fe200078ef804 */
[----:B------:R-:W-:Y:S01]  /*51a0*/  IMAD.MOV.U32 R74, RZ, RZ, 0x1 ;  /* 0x00000001ff4a7424 */ /* 0x000fe200078e00ff */
[----:B------:R-:W-:Y:S01]  /*51b0*/  LOP3.LUT R0, R0, 0x8, R5, 0x78, !PT ;  /* 0x0000000800007812 */ /* 0x000fe200078e7805 */
[----:B------:R-:W2:Y:S01]  /*51c0*/  LDC R28, c[0x0][0xb0c] ;  /* 0x0002c300ff1c7b82 */ /* 0x000ea20000000800 */
[----:B------:R-:W-:Y:S01]  /*51d0*/  LOP3.LUT R75, R75, 0x100, R4, 0xf8, !PT ;  /* 0x000001004b4b7812 */ /* 0x000fe200078ef804 */
[----:B------:R-:W-:Y:S01]  /*51e0*/  IMAD.MOV.U32 R30, RZ, RZ, RZ ;  /* 0x000000ffff1e7224 */ /* 0x000fe200078e00ff */
[----:B------:R-:W-:-:S02]  /*51f0*/  LOP3.LUT R76, R76, 0x60, RZ, 0xc0, !PT ;  /* 0x000000604c4c7812 */ /* 0x000fc400078ec0ff */
[----:B------:R-:W-:Y:S02]  /*5200*/  CS2R R72, SRZ ;  /* 0x0000000000487805 */ /* 0x000fe4000001ff00 */
[----:B------:R-:W-:Y:S01]  /*5210*/  LOP3.LUT R75, R75, R0, RZ, 0xfc, !PT ;  /* 0x000000004b4b7212 */ /* 0x000fe200078efcff */
[----:B------:R-:W4:Y:S01]  /*5220*/  LDCU.64 UR56, c[0x0][0x348] ;  /* 0x00006900ff3877ac */ /* 0x000f220008000a00 */
[----:B------:R-:W3:Y:S01]  /*5230*/  LDS R2, [UR52+0x160] ;  /* 0x00016034ff027984 */ /* 0x000ee20008000800 */
[----:B------:R-:W1:Y:S01]  /*5240*/  LDC R65, c[0x0][0xb20] ;  /* 0x0002c800ff417b82 */ /* 0x000e620000000800 */
[----:B------:R-:W-:Y:S01]  /*5250*/  LOP3.LUT R32, R32, 0x600000, RZ, 0xc0, !PT ;  /* 0x0060000020207812 */ /* 0x000fe200078ec0ff */
[----:B------:R-:W1:Y:S01]  /*5260*/  LDCU.64 UR36, c[0x0][0x888] ;  /* 0x00011100ff2477ac */ /* 0x000e620008000a00 */
[----:B------:R-:W-:Y:S01]  /*5270*/  SEL R80, R80, 0xfffffff0, !P0 ;  /* 0xfffffff050507807 */ /* 0x000fe20004000000 */
[----:B------:R-:W1:Y:S04]  /*5280*/  LDCU.64 UR46, c[0x0][0x8b0] ;  /* 0x00011600ff2e77ac */ /* 0x000e680008000a00 */
[----:B------:R-:W1:Y:S01]  /*5290*/  LDC R27, c[0x0][0xb30] ;  /* 0x0002cc00ff1b7b82 */ /* 0x000e620000000800 */
[----:B------:R-:W1:Y:S01]  /*52a0*/  LDCU.64 UR38, c[0x0][0x8a8] ;  /* 0x00011500ff2677ac */ /* 0x000e620008000a00 */
[----:B------:R-:W1:Y:S06]  /*52b0*/  LDCU.64 UR48, c[0x0][0xa90] ;  /* 0x00015200ff3077ac */ /* 0x000e6c0008000a00 */
[----:B------:R-:W1:Y:S01]  /*52c0*/  LDC.64 R56, c[0x0][0xb10] ;  /* 0x0002c400ff387b82 */ /* 0x000e620000000a00 */
[----:B------:R-:W-:Y:S01]  /*52d0*/  UMOV UR58, URZ ;  /* 0x000000ff003a7c82 */ /* 0x000fe20008000000 */
[----:B------:R-:W-:Y:S01]  /*52e0*/  UIADD3 UR55, UPT, UPT, UR52, 0x200, URZ ;  /* 0x0000020034377890 */ /* 0x000fe2000fffe0ff */
[----:B------:R-:W-:Y:S01]  /*52f0*/  UMOV UR54, URZ ;  /* 0x000000ff00367c82 */ /* 0x000fe20008000000 */
[----:B------:R-:W-:-:S04]  /*5300*/  UMOV UR53, URZ ;  /* 0x000000ff00357c82 */ /* 0x000fc80008000000 */
[----:B------:R-:W1:Y:S08]  /*5310*/  LDC.64 R24, c[0x0][0xb18] ;  /* 0x0002c600ff187b82 */ /* 0x000e700000000a00 */
[----:B------:R-:W1:Y:S01]  /*5320*/  LDC.64 R52, c[0x0][0x888] ;  /* 0x00022200ff347b82 */ /* 0x000e620000000a00 */
[C---:B---3--:R-:W-:Y:S01]  /*5330*/  VIADD R3, R2.reuse, 0x40 ;  /* 0x0000004002037836 */ /* 0x048fe20000000000 */
[----:B------:R-:W-:-:S06]  /*5340*/  LOP3.LUT R2, R2, 0xffff, RZ, 0xc0, !PT ;  /* 0x0000ffff02027812 */ /* 0x000fcc00078ec0ff */
[----:B------:R-:W3:Y:S01]  /*5350*/  LDC.64 R22, c[0x0][0xb28] ;  /* 0x0002ca00ff167b82 */ /* 0x000ee20000000a00 */
[----:B------:R-:W-:-:S05]  /*5360*/  LOP3.LUT R3, R3, 0xffff, RZ, 0xc0, !PT ;  /* 0x0000ffff03037812 */ /* 0x000fca00078ec0ff */
[----:B------:R1:W-:Y:S02]  /*5370*/  STL.64 [R1], R2 ;  /* 0x0000000201007387 */ /* 0x0003e40000100a00 */
[----:B------:R-:W1:Y:S08]  /*5380*/  LDC.64 R54, c[0x0][0x890] ;  /* 0x00022400ff367b82 */ /* 0x000e700000000a00 */
[----:B------:R-:W1:Y:S08]  /*5390*/  LDC.64 R60, c[0x0][0xa80] ;  /* 0x0002a000ff3c7b82 */ /* 0x000e700000000a00 */
[----:B------:R-:W1:Y:S08]  /*53a0*/  LDC.64 R58, c[0x0][0xa88] ;  /* 0x0002a200ff3a7b82 */ /* 0x000e700000000a00 */
[----:B--2-4-:R-:W1:Y:S02]  /*53b0*/  LDC R66, c[0x0][0x374] ;  /* 0x0000dd00ff427b82 */ /* 0x014e640000000800 */
.L_x_112:
[----:B-1----:R-:W-:Y:S04]  /*53c0*/  SHF.L.U32 R3, R72, 0x1f, RZ ;  /* 0x0000001f48037819 */ /* 0x002fe800000006ff */
[----:B------:R-:W1:Y:S02]  /*53d0*/  SYNCS.PHASECHK.TRANS64.TRYWAIT P0, [UR52+0x110], R3 ;  /* 0x00011003ff0075a7 */ /* 0x000e640008001134 */
[----:B-1----:R-:W-:Y:S05]  /*53e0*/  @!P0 BRA `(.L_x_82) ;  /* 0x0000002c001c8947 */ /* 0x002fea0003800000 */
.L_x_169:
[----:B------:R-:W2:Y:S01]  /*53f0*/  LDC.64 R12, c[0x0][0xb10] ;  /* 0x0002c400ff0c7b82 */ /* 0x000ea20000000a00 */
[----:B------:R-:W4:Y:S01]  /*5400*/  LDS.128 R36, [UR52+0x150] ;  /* 0x00015034ff247984 */ /* 0x000f220008000c00 */
[----:B------:R-:W-:Y:S01]  /*5410*/  UIADD3 UR4, UPT, UPT, UR52, 0x118, URZ ;  /* 0x0000011834047890 */ /* 0x000fe2000fffe0ff */
[----:B-1----:R-:W-:Y:S01]  /*5420*/  IMAD R0, R30, 0x4, R1 ;  /* 0x000000041e007824 */ /* 0x002fe200078e0201 */
[----:B------:R-:W-:Y:S04]  /*5430*/  ISETP.NE.AND P1, PT, R27, 0x1, PT ;  /* 0x000000011b00780c */ /* 0x000fe80003f25270 */
[----:B------:R-:W1:Y:S01]  /*5440*/  LDC.64 R10, c[0x0][0xb18] ;  /* 0x0002c600ff0a7b82 */ /* 0x000e620000000a00 */
[----:B------:R-:W-:Y:S01]  /*5450*/  UPRMT UR4, URZ, 0x654, UR4 ;  /* 0x00000654ff047896 */ /* 0x000fe20008000004 */
[----:B------:R-:W-:Y:S01]  /*5460*/  ISETP.GE.AND P0, PT, R26, 0x1, PT ;  /* 0x000000011a00780c */ /* 0x000fe20003f06270 */
[----:B------:R-:W-:Y:S01]  /*5470*/  @!PT LDS RZ, [RZ] ;  /* 0x00000000fffff984 */ /* 0x000fe20000000800 */
[----:B------:R-:W-:Y:S01]  /*5480*/  @!PT LDS RZ, [RZ] ;  /* 0x00000000fffff984 */ /* 0x000fe20000000800 */
[----:B------:R-:W-:Y:S01]  /*5490*/  @!PT LDS RZ, [RZ] ;  /* 0x00000000fffff984 */ /* 0x000fe20000000800 */
[----:B------:R-:W-:Y:S01]  /*54a0*/  @!PT LDS RZ, [RZ] ;  /* 0x00000000fffff984 */ /* 0x000fe20000000800 */
[----:B------:R3:W-:Y:S06]  /*54b0*/  MEMBAR.ALL.CTA ;  /* 0x0000000000007992 */ /* 0x0007ec0000008000 */
[----:B---3--:R-:W3:Y:S01]  /*54c0*/  FENCE.VIEW.ASYNC.S ;  /* 0x00000000000073c6 */ /* 0x008ee20000000000 */
[----:B------:R-:W1:Y:S08]  /*54d0*/  @!P1 LDC R14, c[0x0][0xb20] ;  /* 0x0002c800ff0e9b82 */ /* 0x000e700000000800 */
[----:B------:R-:W1:Y:S01]  /*54e0*/  @!P1 LDC R9, c[0x0][0xb0c] ;  /* 0x0002c300ff099b82 */ /* 0x000e620000000800 */
[----:B---3--:R-:W-:Y:S01]  /*54f0*/  SYNCS.ARRIVE.TRANS64.RED.A1T0 RZ, [UR4], RZ ;  /* 0x000000ffffff79a7 */ /* 0x008fe20008100404 */
[----:B------:R3:W5:Y:S01]  /*5500*/  LDL R17, [R0] ;  /* 0x0000000000117983 */ /* 0x0007620000100800 */
[----:B----4-:R-:W-:Y:S04]  /*5510*/  LOP3.LUT P4, RZ, R38, 0x1, RZ, 0xc0, !PT ;  /* 0x0000000126ff7812 */ /* 0x010fe8000788c0ff */
[----:B------:R-:W-:Y:S09]  /*5520*/  P2R R81, PR, RZ, 0x10 ;  /* 0x00000010ff517803 */ /* 0x000ff20000000000 */
[----:B------:R-:W-:Y:S02]  /*5530*/  @P4 MOV R31, R36 ;  /* 0x00000024001f4202 */ /* 0x000fe40000000f00 */
[----:B------:R-:W-:Y:S01]  /*5540*/  @P4 LOP3.LUT R29, R37, 0xffff, RZ, 0xc0, !PT ;  /* 0x0000ffff251d4812 */ /* 0x000fe200078ec0ff */
[----:B--23--:R-:W-:Y:S06]  /*5550*/  @!P0 BRA `(.L_x_83) ;  /* 0x0000000000a48947 */ /* 0x00cfec0003800000 */
[----:B------:R-:W-:Y:S01]  /*5560*/  IMAD.HI.U32 R20, R66, R25, RZ ;  /* 0x0000001942147227 */ /* 0x000fe200078e00ff */
[----:B------:R-:W-:Y:S02]  /*5570*/  ISETP.NE.AND P0, PT, R24, 0x1, PT ;  /* 0x000000011800780c */ /* 0x000fe40003f05270 */
[----:B------:R-:W-:Y:S01]  /*5580*/  ISETP.NE.AND P2, PT, R26, 0x1, PT ;  /* 0x000000011a00780c */ /* 0x000fe20003f45270 */
[-C--:B------:R-:W-:Y:S01]  /*5590*/  IMAD.HI.U32 R16, R67, R56.reuse, RZ ;  /* 0x0000003843107227 */ /* 0x080fe200078e00ff */
[----:B------:R-:W-:Y:S02]  /*55a0*/  SHF.R.U32.HI R21, RZ, R65, R20 ;  /* 0x00000041ff157219 */ /* 0x000fe40000011614 */
[----:B------:R-:W-:Y:S01]  /*55b0*/  ISETP.NE.AND P3, PT, R28, 0x1, PT ;  /* 0x000000011c00780c */ /* 0x000fe20003f65270 */
[----:B------:R-:W-:Y:S01]  /*55c0*/  IMAD.HI.U32 R40, R29, R25, RZ ;  /* 0x000000191d287227 */ /* 0x000fe200078e00ff */
[----:B------:R-:W-:Y:S02]  /*55d0*/  SHF.R.U32.HI R16, RZ, R57, R16 ;  /* 0x00000039ff107219 */ /* 0x000fe40000011610 */
[----:B------:R-:W-:Y:S01]  /*55e0*/  SEL R3, R66, R21, !P0 ;  /* 0x0000001542037207 */ /* 0x000fe20004000000 */
[----:B------:R-:W-:Y:S01]  /*55f0*/  IMAD.HI.U32 R34, R31, R56, RZ ;  /* 0x000000381f227227 */ /* 0x000fe200078e00ff */
[----:B------:R-:W-:Y:S03]  /*5600*/  SEL R7, R67, R16, !P3 ;  /* 0x0000001043077207 */ /* 0x000fe60005800000 */
[-C--:B------:R-:W-:Y:S01]  /*5610*/  IMAD.HI.U32 R16, R3, R22.reuse, RZ ;  /* 0x0000001603107227 */ /* 0x080fe200078e00ff */
[----:B------:R-:W-:Y:S03]  /*5620*/  SHF.R.U32.HI R34, RZ, R57, R34 ;  /* 0x00000039ff227219 */ /* 0x000fe60000011622 */
[----:B------:R-:W-:Y:S01]  /*5630*/  IMAD.HI.U32 R20, R7, R22, RZ ;  /* 0x0000001607147227 */ /* 0x000fe200078e00ff */
[----:B------:R-:W-:Y:S02]  /*5640*/  @P2 SHF.R.U32.HI R3, RZ, R23, R16 ;  /* 0x00000017ff032219 */ /* 0x000fe40000011610 */
[----:B------:R-:W-:Y:S02]  /*5650*/  SHF.R.U32.HI R16, RZ, R65, R40 ;  /* 0x00000041ff107219 */ /* 0x000fe40000011628 */
[----:B------:R-:W-:Y:S01]  /*5660*/  @P2 SHF.R.U32.HI R7, RZ, R23, R20 ;  /* 0x00000017ff072219 */ /* 0x000fe20000011614 */
[C---:B------:R-:W-:Y:S01]  /*5670*/  IMAD R2, R26.reuse, R3, RZ ;  /* 0x000000031a027224 */ /* 0x040fe200078e02ff */
[----:B------:R-:W-:Y:S02]  /*5680*/  SEL R5, R29, R16, !P0 ;  /* 0x000000101d057207 */ /* 0x000fe40004000000 */
[----:B------:R-:W-:Y:S01]  /*5690*/  SEL R3, R31, R34, !P3 ;  /* 0x000000221f037207 */ /* 0x000fe20005800000 */
[----:B------:R-:W-:Y:S01]  /*56a0*/  IMAD R4, R26, R7, RZ ;  /* 0x000000071a047224 */ /* 0x000fe200078e02ff */
[C---:B------:R-:W-:Y:S01]  /*56b0*/  ISETP.GE.AND P0, PT, R5.reuse, R2, PT ;  /* 0x000000020500720c */ /* 0x040fe20003f06270 */
[----:B------:R-:W-:Y:S03]  /*56c0*/  IMAD.HI.U32 R6, R5, R22, RZ ;  /* 0x0000001605067227 */ /* 0x000fe600078e00ff */
[----:B------:R-:W-:Y:S01]  /*56d0*/  ISETP.GE.OR P0, PT, R3, R4, P0 ;  /* 0x000000040300720c */ /* 0x000fe20000706670 */
[----:B------:R-:W-:Y:S01]  /*56e0*/  IMAD.MOV R4, RZ, RZ, -R3 ;  /* 0x000000ffff047224 */ /* 0x000fe200078e0a03 */
[-C--:B------:R-:W-:Y:S03]  /*56f0*/  SHF.R.U32.HI R6, RZ, R23.reuse, R6 ;  /* 0x00000017ff067219 */ /* 0x080fe60000011606 */
[----:B------:R-:W-:Y:S01]  /*5700*/  IMAD R31, R28, R4, R31 ;  /* 0x000000041c1f7224 */ /* 0x000fe200078e021f */
[----:B------:R-:W-:Y:S05]  /*5710*/  SEL R15, R5, R6, !P2 ;  /* 0x00000006050f7207 */ /* 0x000fea0005000000 */
[----:B------:R-:W-:Y:S02]  /*5720*/  IMAD.MOV R6, RZ, RZ, -R15 ;  /* 0x000000ffff067224 */ /* 0x000fe400078e0a0f */
[C---:B------:R-:W-:Y:S04]  /*5730*/  @!P0 IMAD.HI.U32 R2, R3.reuse, R22, RZ ;  /* 0x0000001603028227 */ /* 0x040fe800078e00ff */
[----:B------:R-:W-:Y:S01]  /*5740*/  IMAD R6, R26, R6, R5 ;  /* 0x000000061a067224 */ /* 0x000fe200078e0205 */
[----:B------:R-:W-:Y:S04]  /*5750*/  @!P0 SHF.R.U32.HI R2, RZ, R23, R2 ;  /* 0x00000017ff028219 */ /* 0x000fe80000011602 */
[----:B------:R-:W-:Y:S02]  /*5760*/  @!P0 SEL R0, R3, R2, !P2 ;  /* 0x0000000203008207 */ /* 0x000fe40005000000 */
[----:B------:R-:W-:Y:S02]  /*5770*/  IADD3 R2, PT, PT, -R5, RZ, RZ ;  /* 0x000000ff05027210 */ /* 0x000fe40007ffe1ff */
[----:B------:R-:W-:Y:S01]  /*5780*/  @!P0 IADD3 R8, PT, PT, R15, -R0, RZ ;  /* 0x800000000f088210 */ /* 0x000fe20007ffe0ff */
[----:B------:R-:W-:Y:S02]  /*5790*/  @!P0 IMAD R0, R7, R6, R0 ;  /* 0x0000000607008224 */ /* 0x000fe400078e0200 */
[----:B------:R-:W-:Y:S02]  /*57a0*/  IMAD R29, R24, R2, R29 ;  /* 0x00000002181d7224 */ /* 0x000fe400078e021d */
[----:B------:R-:W-:Y:S02]  /*57b0*/  @!P0 IMAD R5, R8, R26, R3 ;  /* 0x0000001a08058224 */ /* 0x000fe400078e0203 */
[----:B------:R-:W-:Y:S04]  /*57c0*/  @!P0 IMAD.MOV.U32 R3, RZ, RZ, R0 ;  /* 0x000000ffff038224 */ /* 0x000fe800078e0000 */
[----:B------:R-:W-:Y:S02]  /*57d0*/  IMAD R31, R3, R28, R31 ;  /* 0x0000001c031f7224 */ /* 0x000fe400078e021f */
[----:B------:R-:W-:Y:S07]  /*57e0*/  IMAD R29, R5, R24, R29 ;  /* 0x00000018051d7224 */ /* 0x000fee00078e021d */
.L_x_83:
[----:B-1----:R-:W-:Y:S01]  /*57f0*/  @!P1 ISETP.NE.AND P0, PT, R10, 0x1, PT ;  /* 0x000000010a00980c */ /* 0x002fe20003f05270 */
[----:B------:R-:W-:Y:S01]  /*5800*/  @!P1 IMAD.HI.U32 R0, R31, R12, RZ ;  /* 0x0000000c1f009227 */ /* 0x000fe200078e00ff */
[----:B------:R-:W-:Y:S01]  /*5810*/  @!P1 ISETP.NE.AND P2, PT, R9, 0x1, PT ;  /* 0x000000010900980c */ /* 0x000fe20003f45270 */
[----:B------:R-:W-:Y:S01]  /*5820*/  ULOP3.LUT UP0, URZ, UR55, 0x1b0, URZ, 0xc0, !UPT ;  /* 0x000001b037ff7892 */ /* 0x000fe2000f80c0ff */
[----:B------:R-:W-:Y:S01]  /*5830*/  R2UR UR41, R18 ;  /* 0x00000000122972ca */ /* 0x000fe200000e0000 */
[----:B------:R-:W-:Y:S01]  /*5840*/  @!P1 IMAD.HI.U32 R3, R29, R11, RZ ;  /* 0x0000000b1d039227 */ /* 0x000fe200078e00ff */
[----:B------:R-:W-:Y:S02]  /*5850*/  @!P1 SHF.R.U32.HI R0, RZ, R13, R0 ;  /* 0x0000000dff009219 */ /* 0x000fe40000011600 */
[----:B------:R-:W-:Y:S02]  /*5860*/  @P4 SHF.R.U32.HI R79, RZ, 0x10, R37 ;  /* 0x00000010ff4f4819 */ /* 0x000fe40000011625 */
[----:B------:R-:W-:Y:S02]  /*5870*/  @!P1 SHF.R.U32.HI R2, RZ, R14, R3 ;  /* 0x0000000eff029219 */ /* 0x000fe40000011603 */
[----:B------:R-:W-:Y:S02]  /*5880*/  @!P1 SEL R3, R31, R0, !P2 ;  /* 0x000000001f039207 */ /* 0x000fe40005000000 */
[----:B------:R-:W-:Y:S03]  /*5890*/  @!P1 SEL R2, R29, R2, !P0 ;  /* 0x000000021d029207 */ /* 0x000fe60004000000 */
[----:B------:R-:W-:Y:S02]  /*58a0*/  USHF.L.U32 UR41, UR41, 0x6, URZ ;  /* 0x0000000629297899 */ /* 0x000fe400080006ff */
[----:B------:R-:W-:Y:S02]  /*58b0*/  @!P1 IMAD.IADD R0, R2, 0x1, -R3 ;  /* 0x0000000102009824 */ /* 0x000fe400078e0a03 */
[----:B------:R-:W-:Y:S02]  /*58c0*/  @!P1 IMAD.IADD R2, R3, 0x1, -R2 ;  /* 0x0000000103029824 */ /* 0x000fe400078e0a02 */
[----:B------:R-:W-:Y:S02]  /*58d0*/  @!P1 IMAD R31, R0, R9, R31 ;  /* 0x00000009001f9224 */ /* 0x000fe400078e021f */
[----:B------:R-:W-:Y:S01]  /*58e0*/  @!P1 IMAD R29, R2, R10, R29 ;  /* 0x0000000a021d9224 */ /* 0x000fe200078e021d */
[----:B------:R-:W-:Y:S06]  /*58f0*/  BRA.U !UP0, `(.L_x_84) ;  /* 0x00000001087c7547 */ /* 0x000fec000b800000 */
[----:B------:R-:W1:Y:S01]  /*5900*/  LDCU.64 UR8, c[0x4][0x80] ;  /* 0x01001000ff0877ac */ /* 0x000e620008000a00 */
[----:B------:R-:W-:Y:S01]  /*5910*/  MOV R2, 0x0 ;  /* 0x0000000000027802 */ /* 0x000fe20000000f00 */
[----:B------:R-:W-:Y:S02]  /*5920*/  HFMA2 R12, -RZ, RZ, 0, 5.9604644775390625e-08 ;  /* 0x00000001ff0c7431 */ /* 0x000fe400000001ff */
[----:B------:R-:W-:Y:S01]  /*5930*/  IMAD.MOV.U32 R8, RZ, RZ, 0x70 ;  /* 0x00000070ff087424 */ /* 0x000fe200078e00ff */
[----:B------:R2:W3:Y:S01]  /*5940*/  LDC.64 R14, c[0x4][R2] ;  /* 0x01000000020e7b82 */ /* 0x0004e20000000a00 */
[----:B------:R-:W4:Y:S01]  /*5950*/  LDCU.64 UR6, c[0x4][0x88] ;  /* 0x01001100ff0677ac */ /* 0x000f220008000a00 */
[----:B------:R-:W-:Y:S01]  /*5960*/  IMAD.MOV.U32 R13, RZ, RZ, RZ ;  /* 0x000000ffff0d7224 */ /* 0x000fe200078e00ff */
[----:B------:R-:W2:Y:S01]  /*5970*/  LDCU.64 UR4, c[0x4][0x8] ;  /* 0x01000100ff0477ac */ /* 0x000ea20008000a00 */
[----:B-1----:R-:W-:Y:S01]  /*5980*/  MOV R5, UR9 ;  /* 0x0000000900057c02 */ /* 0x002fe20008000f00 */
[----:B------:R-:W-:Y:S01]  /*5990*/  IMAD.U32 R4, RZ, RZ, UR8 ;  /* 0x00000008ff047e24 */ /* 0x000fe2000f8e00ff */
[----:B----4-:R-:W-:Y:S01]  /*59a0*/  MOV R7, UR7 ;  /* 0x0000000700077c02 */ /* 0x010fe20008000f00 */
[----:B------:R-:W-:Y:S01]  /*59b0*/  IMAD.U32 R6, RZ, RZ, UR6 ;  /* 0x00000006ff067e24 */ /* 0x000fe2000f8e00ff */
[----:B--2---:R-:W-:Y:S01]  /*59c0*/  MOV R11, UR5 ;  /* 0x00000005000b7c02 */ /* 0x004fe20008000f00 */
[----:B------:R-:W-:Y:S02]  /*59d0*/  IMAD.U32 R10, RZ, RZ, UR4 ;  /* 0x00000004ff0a7e24 */ /* 0x000fe4000f8e00ff */
[----:B------:R-:W-:Y:S07]  /*59e0*/  LEPC R20, `(.L_x_85) ;  /* 0x000000001014794e */ /* 0x000fee0000000000 */
[----:B---3-5:R-:W-:Y:S05]  /*59f0*/  CALL.ABS.NOINC R14 ;  /* 0x000000000e007343 */ /* 0x028fea0003c00000 */
.L_x_85:
[----:B------:R-:W1:Y:S01]  /*5a00*/  LDCU.64 UR8, c[0x4][0x80] ;  /* 0x01001000ff0877ac */ /* 0x000e620008000a00 */
[----:B------:R-:W2:Y:S01]  /*5a10*/  LDC.64 R2, c[0x4][R2] ;  /* 0x0100000002027b82 */ /* 0x000ea20000000a00 */
[----:B------:R-:W-:Y:S02]  /*5a20*/  HFMA2 R12, -RZ, RZ, 0, 5.9604644775390625e-08 ;  /* 0x00000001ff0c7431 */ /* 0x000fe400000001ff */
[----:B------:R-:W-:Y:S02]  /*5a30*/  IMAD.MOV.U32 R8, RZ, RZ, 0x70 ;  /* 0x00000070ff087424 */ /* 0x000fe400078e00ff */
[----:B------:R-:W-:Y:S01]  /*5a40*/  IMAD.MOV.U32 R13, RZ, RZ, RZ ;  /* 0x000000ffff0d7224 */ /* 0x000fe200078e00ff */
[----:B------:R-:W3:Y:S01]  /*5a50*/  LDCU.64 UR6, c[0x4][0x88] ;  /* 0x01001100ff0677ac */ /* 0x000ee20008000a00 */
[----:B------:R-:W4:Y:S01]  /*5a60*/  LDCU.64 UR4, c[0x4][0x8] ;  /* 0x01000100ff0477ac */ /* 0x000f220008000a00 */
[----:B-1----:R-:W-:Y:S02]  /*5a70*/  MOV R4, UR8 ;  /* 0x0000000800047c02 */ /* 0x002fe40008000f00 */
[----:B------:R-:W-:Y:S02]  /*5a80*/  MOV R5, UR9 ;  /* 0x0000000900057c02 */ /* 0x000fe40008000f00 */
[----:B---3--:R-:W-:Y:S01]  /*5a90*/  MOV R7, UR7 ;  /* 0x0000000700077c02 */ /* 0x008fe20008000f00 */
[----:B------:R-:W-:Y:S01]  /*5aa0*/  IMAD.U32 R6, RZ, RZ, UR6 ;  /* 0x00000006ff067e24 */ /* 0x000fe2000f8e00ff */
[----:B----4-:R-:W-:Y:S01]  /*5ab0*/  MOV R11, UR5 ;  /* 0x00000005000b7c02 */ /* 0x010fe20008000f00 */
[----:B------:R-:W-:Y:S02]  /*5ac0*/  IMAD.U32 R10, RZ, RZ, UR4 ;  /* 0x00000004ff0a7e24 */ /* 0x000fe4000f8e00ff */
[----:B------:R-:W-:Y:S07]  /*5ad0*/  LEPC R20, `(.L_x_84) ;  /* 0x000000001014794e */ /* 0x000fee0000000000 */
[----:B--2---:R-:W-:Y:S05]  /*5ae0*/  CALL.ABS.NOINC R2 ;  /* 0x0000000002007343 */ /* 0x004fea0003c00000 */
.L_x_84:
[----:B------:R-:W-:Y:S01]  /*5af0*/  ISETP.NE.U32.AND P3, PT, R54, RZ, PT ;  /* 0x000000ff3600720c */ /* 0x000fe20003f65070 */
[----:B------:R-:W-:Y:S01]  /*5b00*/  UISETP.NE.U32.AND UP0, UPT, UR46, URZ, UPT ;  /* 0x000000ff2e00728c */ /* 0x000fe2000bf05070 */
[----:B------:R-:W-:Y:S02]  /*5b10*/  ISETP.NE.AND P6, PT, R78, RZ, PT ;  /* 0x000000ff4e00720c */ /* 0x000fe40003fc5270 */
[----:B------:R-:W-:Y:S01]  /*5b20*/  ISETP.NE.AND.EX P3, PT, R55, RZ, PT, P3 ;  /* 0x000000ff3700720c */ /* 0x000fe20003f65330 */
[----:B------:R-:W-:Y:S01]  /*5b30*/  UISETP.NE.AND.EX UP0, UPT, UR47, URZ, UPT, UP0 ;  /* 0x000000ff2f00728c */ /* 0x000fe2000bf05300 */
[----:B------:R-:W-:Y:S02]  /*5b40*/  ISETP.NE.U32.AND P1, PT, RZ, UR36, PT ;  /* 0x00000024ff007c0c */ /* 0x000fe4000bf25070 */
[----:B------:R-:W-:Y:S02]  /*5b50*/  PLOP3.LUT P0, PT, PT, PT, PT, 0x8, 0x80 ;  /* 0x000000000080781c */ /* 0x000fe40003f0e170 */
[----:B------:R-:W-:Y:S05]  /*5b60*/  ISETP.NE.AND.EX P1, PT, RZ, UR37, PT, P1 ;  /* 0x00000025ff007c0c */ /* 0x000fea000bf25310 */
[----:B------:R-:W-:Y:S02]  /*5b70*/  @P6 PLOP3.LUT P0, PT, P3, PT, PT, 0x80, 0x8 ;  /* 0x000000000008681c */ /* 0x000fe40001f0f070 */
[----:B------:R-:W-:Y:S11]  /*5b80*/  @!P3 BRA `(.L_x_86) ;  /* 0x00000000002cb947 */ /* 0x000ff60003800000 */
[----:B------:R-:W-:Y:S01]  /*5b90*/  ISETP.NE.U32.AND P2, PT, R52, RZ, PT ;  /* 0x000000ff3400720c */ /* 0x000fe20003f45070 */
[----:B------:R-:W-:Y:S03]  /*5ba0*/  IMAD.MOV.U32 R63, RZ, RZ, 0x1 ;  /* 0x00000001ff3f7424 */ /* 0x000fe600078e00ff */
[----:B------:R-:W-:Y:S11]  /*5bb0*/  ISETP.NE.AND.EX P2, PT, R53, RZ, PT, P2 ;  /* 0x000000ff3500720c */ /* 0x000ff60003f45320 */
[----:B------:R-:W-:Y:S02]  /*5bc0*/  @!UPT UIADD3 URZ, UPT, UPT, URZ, URZ, URZ ;  /* 0x000000fffffff290 */ /* 0x000fe4000fffe0ff */
[----:B------:R-:W1:Y:S01]  /*5bd0*/  @P2 LDC.64 R2, c[0x0][0x888] ;  /* 0x00022200ff022b82 */ /* 0x000e620000000a00 */
[----:B------:R-:W-:Y:S04]  /*5be0*/  @P2 IMAD R0, R19, R54, RZ ;  /* 0x0000003613002224 */ /* 0x000fe800078e02ff */
[----:B-1----:R-:W-:Y:S04]  /*5bf0*/  @P2 IMAD.WIDE R2, R0, 0x4, R2 ;  /* 0x0000000400022825 */ /* 0x002fe800078e0202 */
[----:B------:R-:W-:Y:S01]  /*5c00*/  HFMA2 R0, -RZ, RZ, 0, 5.9604644775390625e-08 ;  /* 0x00000001ff007431 */ /* 0x000fe200000001ff */
[----:B-----5:R1:W5:Y:S04]  /*5c10*/  @P2 LDG.E R35, desc[UR50][R2.64] ;  /* 0x0000003202232981 */ /* 0x020368000c1e1900 */
[----:B------:R-:W-:Y:S01]  /*5c20*/  @!P2 PRMT R63, R0, 0x7610, R63 ;  /* 0x00007610003fa816 */ /* 0x000fe2000000003f */
[----:B-1----:R-:W2:Y:S06]  /*5c30*/  @!P2 LDC R35, c[0x0][0x880] ;  /* 0x00022000ff23ab82 */ /* 0x002eac0000000800 */
.L_x_86:
[----:B------:R-:W-:Y:S05]  /*5c40*/  BRA.U !UP0, `(.L_x_87) ;  /* 0x0000000108207547 */ /* 0x000fea000b800000 */
[----:B------:R-:W-:Y:S04]  /*5c50*/  ISETP.NE.U32.AND P2, PT, RZ, UR38, PT ;  /* 0x00000026ff007c0c */ /* 0x000fe8000bf45070 */
[----:B------:R-:W-:Y:S11]  /*5c60*/  ISETP.NE.AND.EX P2, PT, RZ, UR39, PT, P2 ;  /* 0x00000027ff007c0c */ /* 0x000ff6000bf45320 */
[----:B------:R-:W-:Y:S02]  /*5c70*/  @!UPT UIADD3 URZ, UPT, UPT, URZ, URZ, URZ ;  /* 0x000000fffffff290 */ /* 0x000fe4000fffe0ff */
[----:B------:R-:W1:Y:S01]  /*5c80*/  @P2 LDC.64 R2, c[0x0][0x8a8] ;  /* 0x00022a00ff022b82 */ /* 0x000e620000000a00 */
[----:B------:R-:W-:Y:S04]  /*5c90*/  @P2 IMAD R5, R19, UR46, RZ ;  /* 0x0000002e13052c24 */ /* 0x000fe8000f8e02ff */
[----:B-1----:R-:W-:Y:S05]  /*5ca0*/  @P2 IMAD.WIDE R2, R5, 0x4, R2 ;  /* 0x0000000405022825 */ /* 0x002fea00078e0202 */
[----:B-----5:R1:W5:Y:S02]  /*5cb0*/  @P2 LDG.E R33, desc[UR50][R2.64] ;  /* 0x0000003202212981 */ /* 0x020364000c1e1900 */
[----:B-1----:R-:W3:Y:S02]  /*5cc0*/  @!P2 LDC R33, c[0x0][0x8a0] ;  /* 0x00022800ff21ab82 */ /* 0x002ee40000000800 */
.L_x_87:
[----:B--2--5:R-:W-:Y:S01]  /*5cd0*/  FSETP.NEU.AND P2, PT, R35, RZ, PT ;  /* 0x000000ff2300720b */ /* 0x024fe20003f4d000 */
[----:B------:R-:W-:Y:S01]  /*5ce0*/  IMAD.SHL.U32 R88, R45, 0x40, RZ ;  /* 0x000000402d587824 */ /* 0x000fe200078e00ff */
[----:B------:R-:W-:Y:S01]  /*5cf0*/  SEL R5, RZ, 0xffffffff, P1 ;  /* 0xffffffffff057807 */ /* 0x000fe20000800000 */
[----:B------:R-:W-:Y:S01]  /*5d00*/  BSSY B1, `(.L_x_88) ;  /* 0x0000045000017945 */ /* 0x000fe20003800000 */
[----:B------:R-:W-:Y:S01]  /*5d10*/  @P6 LOP3.LUT P1, RZ, R63, 0xff, RZ, 0xc0, !PT ;  /* 0x000000ff3fff6812 */ /* 0x000fe2000782c0ff */
[----:B------:R-:W-:Y:S01]  /*5d20*/  IMAD.HI.U32 R9, R88, R61, RZ ;  /* 0x0000003d58097227 */ /* 0x000fe200078e00ff */
[----:B------:R-:W-:Y:S02]  /*5d30*/  @P6 SEL R2, RZ, 0xffffffff, P2 ;  /* 0xffffffffff026807 */ /* 0x000fe40001000000 */
[----:B------:R-:W-:Y:S01]  /*5d40*/  LOP3.LUT R39, R74, 0x1, RZ, 0x3c, !PT ;  /* 0x000000014a277812 */ /* 0x000fe200078e3cff */
[----:B------:R-:W-:Y:S01]  /*5d50*/  IMAD.MOV.U32 R85, RZ, RZ, 0x1 ;  /* 0x00000001ff557424 */ /* 0x000fe200078e00ff */
[----:B------:R-:W-:Y:S01]  /*5d60*/  @P0 SEL R2, R5, R2, !P1 ;  /* 0x0000000205020207 */ /* 0x000fe20004800000 */
[----:B------:R-:W-:Y:S01]  /*5d70*/  IMAD.IADD R34, R32, 0x1, R17 ;  /* 0x0000000120227824 */ /* 0x000fe200078e0211 */
[----:B------:R-:W-:Y:S01]  /*5d80*/  ISETP.NE.AND P0, PT, R60, 0x1, PT ;  /* 0x000000013c00780c */ /* 0x000fe20003f05270 */
[----:B------:R-:W-:Y:S01]  /*5d90*/  IMAD.U32 R86, RZ, RZ, UR58 ;  /* 0x0000003aff567e24 */ /* 0x000fe2000f8e00ff */
[----:B------:R-:W-:Y:S02]  /*5da0*/  @P6 LOP3.LUT R2, R2, 0x1, RZ, 0xc0, !PT ;  /* 0x0000000102026812 */ /* 0x000fe400078ec0ff */
[----:B------:R-:W-:Y:S02]  /*5db0*/  CS2R R50, SRZ ;  /* 0x0000000000327805 */ /* 0x000fe4000001ff00 */
[----:B------:R-:W-:Y:S02]  /*5dc0*/  SHF.R.U32.HI R9, RZ, R58, R9 ;  /* 0x0000003aff097219 */ /* 0x000fe40000011609 */
[----:B------:R-:W-:Y:S02]  /*5dd0*/  CS2R R48, SRZ ;  /* 0x0000000000307805 */ /* 0x000fe4000001ff00 */
[----:B------:R-:W-:Y:S01]  /*5de0*/  ISETP.NE.U32.OR P4, PT, R2, 0x1, !P6 ;  /* 0x000000010200780c */ /* 0x000fe20007785470 */
[----:B------:R-:W-:Y:S01]  /*5df0*/  IMAD.U32 R2, RZ, RZ, UR58 ;  /* 0x0000003aff027e24 */ /* 0x000fe2000f8e00ff */
[----:B------:R-:W-:Y:S02]  /*5e00*/  SEL R82, R88, R9, !P0 ;  /* 0x0000000958527207 */ /* 0x000fe40004000000 */
[----:B------:R-:W-:Y:S02]  /*5e10*/  CS2R R42, SRZ ;  /* 0x00000000002a7805 */ /* 0x000fe4000001ff00 */
[----:B------:R-:W-:Y:S02]  /*5e20*/  ISETP.NE.AND P0, PT, R59, 0x1, PT ;  /* 0x000000013b00780c */ /* 0x000fe40003f05270 */
[----:B------:R-:W-:Y:S02]  /*5e30*/  CS2R R40, SRZ ;  /* 0x0000000000287805 */ /* 0x000fe4000001ff00 */
[----:B------:R-:W-:Y:S01]  /*5e40*/  LEA R0, R2, UR52, 0x3 ;  /* 0x0000003402007c11 */ /* 0x000fe2000f8e18ff */
[----:B------:R-:W-:Y:S01]  /*5e50*/  IMAD.HI.U32 R83, R82, UR48, RZ ;  /* 0x0000003052537c27 */ /* 0x000fe2000f8e00ff */
[----:B------:R-:W-:Y:S02]  /*5e60*/  LEA R84, R30, UR52, 0x3 ;  /* 0x000000341e547c11 */ /* 0x000fe4000f8e18ff */
[----:B------:R-:W-:Y:S02]  /*5e70*/  SHF.L.U32 R3, R73, 0x1f, RZ ;  /* 0x0000001f49037819 */ /* 0x000fe400000006ff */
[----:B------:R-:W-:Y:S02]  /*5e80*/  SHF.R.U32.HI R83, RZ, UR49, R83 ;  /* 0x00000031ff537c19 */ /* 0x000fe40008011653 */
[----:B------:R-:W-:Y:S02]  /*5e90*/  @P4 SHF.L.U32 R7, R39, 0x1f, RZ ;  /* 0x0000001f27074819 */ /* 0x000fe400000006ff */
[----:B------:R-:W-:Y:S02]  /*5ea0*/  SEL R83, R82, R83, !P0 ;  /* 0x0000005352537207 */ /* 0x000fe40004000000 */
[----:B------:R-:W1:Y:S01]  /*5eb0*/  @P4 SYNCS.PHASECHK.TRANS64.TRYWAIT P1, [R0+URZ+0xd0], R7 ;  /* 0x0000d007000045a7 */ /* 0x000e6200080211ff */
[----:B------:R-:W-:Y:S02]  /*5ec0*/  SEL R2, RZ, 0xffffffff, P2 ;  /* 0xffffffffff027807 */ /* 0x000fe40001000000 */
[----:B------:R-:W-:Y:S01]  /*5ed0*/  LOP3.LUT P2, R89, R63, 0xff, RZ, 0xc0, !PT ;  /* 0x000000ff3f597812 */ /* 0x000fe2000784c0ff */
[----:B------:R-:W-:Y:S01]  /*5ee0*/  IMAD.MOV R4, RZ, RZ, -R83 ;  /* 0x000000ffff047224 */ /* 0x000fe200078e0a53 */
[----:B------:R-:W-:Y:S02]  /*5ef0*/  P2R R90, PR, RZ, 0x10 ;  /* 0x00000010ff5a7803 */ /* 0x000fe40000000000 */
[----:B------:R-:W-:Y:S01]  /*5f00*/  @P3 SEL R2, R5, R2, !P2 ;  /* 0x0000000205023207 */ /* 0x000fe20005000000 */
[--C-:B------:R-:W-:Y:S02]  /*5f10*/  IMAD.MOV R5, RZ, RZ, -R82.reuse ;  /* 0x000000ffff057224 */ /* 0x100fe400078e0a52 */
[----:B------:R-:W-:Y:S01]  /*5f20*/  IMAD R82, R59, R4, R82 ;  /* 0x000000043b527224 */ /* 0x000fe200078e0252 */
[----:B------:R-:W-:Y:S01]  /*5f30*/  LOP3.LUT R2, R2, 0x1, RZ, 0xc0, !PT ;  /* 0x0000000102027812 */ /* 0x000fe200078ec0ff */
[----:B------:R-:W-:Y:S03]  /*5f40*/  IMAD R88, R60, R5, R88 ;  /* 0x000000053c587224 */ /* 0x000fe600078e0258 */
[----:B------:R-:W-:Y:S01]  /*5f50*/  ISETP.NE.U32.AND P2, PT, R2, 0x1, PT ;  /* 0x000000010200780c */ /* 0x000fe20003f45070 */
[----:B------:R2:W4:Y:S03]  /*5f60*/  SYNCS.PHASECHK.TRANS64.TRYWAIT P0, [R84+URZ+0x120], R3 ;  /* 0x00012003540075a7 */ /* 0x00052600080011ff */
[----:B------:R-:W-:Y:S02]  /*5f70*/  P2R R87, PR, RZ, 0x4 ;  /* 0x00000004ff577803 */ /* 0x000fe40000000000 */
[----:B-1----:R-:W-:Y:S01]  /*5f80*/  @P4 SEL R85, RZ, 0x1, !P1 ;  /* 0x00000001ff554807 */ /* 0x002fe20004800000 */
[----:B--2---:R-:W-:Y:S06]  /*5f90*/  @!P4 BRA `(.L_x_89) ;  /* 0x00000000006cc947 */ /* 0x004fec0003800000 */
[----:B------:R-:W-:Y:S01]  /*5fa0*/  HFMA2 R43, -RZ, RZ, 0, 0 ;  /* 0x00000000ff2b7431 */ /* 0x000fe200000001ff */
[----:B------:R-:W-:Y:S01]  /*5fb0*/  ISETP.NE.AND P1, PT, R85, RZ, PT ;  /* 0x000000ff5500720c */ /* 0x000fe20003f25270 */
[----:B------:R-:W-:Y:S01]  /*5fc0*/  IMAD.U32 R2, RZ, RZ, UR58 ;  /* 0x0000003aff027e24 */ /* 0x000fe2000f8e00ff */
[----:B------:R-:W-:Y:S11]  /*5fd0*/  BSSY B0, `(.L_x_90) ;  /* 0x0000005000007945 */ /* 0x000ff60003800000 */
[----:B------:R-:W-:Y:S05]  /*5fe0*/  @P1 BRA `(.L_x_91) ;  /* 0x00000000000c1947 */ /* 0x000fea0003800000 */
[----:B------:R-:W-:Y:S04]  /*5ff0*/  SHF.L.U32 R5, R39, 0x1f, RZ ;  /* 0x0000001f27057819 */ /* 0x000fe800000006ff */
[----:B------:R-:W1:Y:S02]  /*6000*/  SYNCS.PHASECHK.TRANS64.TRYWAIT P1, [R0+URZ+0xd0], R5 ;  /* 0x0000d005000075a7 */ /* 0x000e6400080211ff */
[----:B-1----:R-:W-:Y:S05]  /*6010*/  @!P1 BRA `(.L_x_92) ;  /* 0x0000002000289947 */ /* 0x002fea0003800000 */
.L_x_91:
[----:B------:R-:W-:Y:S05]  /*6020*/  BSYNC B0 ;  /* 0x0000000000007941 */ /* 0x000fea0003800000 */
.L_x_90:
[----:B------:R-:W-:Y:S01]  /*6030*/  ISETP.NE.AND P1, PT, R87, RZ, PT ;  /* 0x000000ff5700720c */ /* 0x000fe20003f25270 */
[----:B------:R-:W-:Y:S01]  /*6040*/  IMAD.MOV.U32 R42, RZ, RZ, RZ ;  /* 0x000000ffff2a7224 */ /* 0x000fe200078e00ff */
[----:B------:R-:W-:Y:S02]  /*6050*/  CS2R R40, SRZ ;  /* 0x0000000000287805 */ /* 0x000fe4000001ff00 */
[----:B------:R-:W-:Y:S02]  /*6060*/  CS2R R50, SRZ ;  /* 0x0000000000327805 */ /* 0x000fe4000001ff00 */
[----:B------:R-:W-:Y:S07]  /*6070*/  CS2R R48, SRZ ;  /* 0x0000000000307805 */ /* 0x000fee000001ff00 */
[----:B-1----:R-:W-:Y:S01]  /*6080*/  @P1 IMAD R0, R2, 0x800, R75 ;  /* 0x0000080002001824 */ /* 0x002fe200078e024b */
[----:B------:R-:W-:Y:S05]  /*6090*/  @P1 WARPSYNC.ALL ;  /* 0x0000000000001948 */ /* 0x000fea0003800000 */
[----:B------:R-:W-:Y:S01]  /*60a0*/  @P1 LEA R5, R0, UR52, 0x1 ;  /* 0x0000003400051c11 */ /* 0x000fe2000f8e08ff */
[----:B------:R-:W-:Y:S04]  /*60b0*/  UIADD3 UR4, UPT, UPT, UR58, 0x1, URZ ;  /* 0x000000013a047890 */ /* 0x000fe8000fffe0ff */
[----:B------:R1:W2:Y:S01]  /*60c0*/  @P1 LDSM.16.M88.4 R40, [R5+0x200] ;  /* 0x000200000528183b */ /* 0x0002a20000000200 */
[----:B------:R-:W-:Y:S01]  /*60d0*/  @P1 IMAD R0, R80, 0x2, R5 ;  /* 0x0000000250001824 */ /* 0x000fe200078e0205 */
[----:B------:R-:W-:Y:S04]  /*60e0*/  UISETP.NE.AND UP0, UPT, UR4, 0x3, UPT ;  /* 0x000000030400788c */ /* 0x000fe8000bf05270 */
[----:B------:R1:W1:Y:S01]  /*60f0*/  @P1 LDSM.16.M88.4 R48, [R0+0x200] ;  /* 0x000200000030183b */ /* 0x0002620000000200 */
[----:B------:R-:W-:Y:S01]  /*6100*/  USEL UR4, UR4, URZ, UP0 ;  /* 0x000000ff04047287 */ /* 0x000fe20008000000 */
[----:B------:R-:W-:Y:S04]  /*6110*/  PLOP3.LUT P1, PT, PT, PT, UP0, 0x80, 0x8 ;  /* 0x000000000008781c */ /* 0x000fe80003f2f008 */
[----:B------:R-:W-:Y:S01]  /*6120*/  SEL R2, RZ, 0x1, P1 ;  /* 0x00000001ff027807 */ /* 0x000fe20000800000 */
[----:B------:R-:W-:Y:S03]  /*6130*/  IMAD.U32 R86, RZ, RZ, UR4 ;  /* 0x00000004ff567e24 */ /* 0x000fe6000f8e00ff */
[----:B------:R-:W-:Y:S02]  /*6140*/  LOP3.LUT R39, R39, R2, RZ, 0x3c, !PT ;  /* 0x0000000227277212 */ /* 0x000fe400078e3cff */
.L_x_89:
[----:B------:R-:W-:Y:S05]  /*6150*/  BSYNC B1 ;  /* 0x0000000000017941 */ /* 0x000fea0003800000 */
.L_x_88:
[----:B-1----:R-:W-:Y:S04]  /*6160*/  SHF.R.U32.HI R0, RZ, 0x15, R34 ;  /* 0x00000015ff007819 */ /* 0x002fe80000011622 */
[----:B------:R-:W-:Y:S01]  /*6170*/  LOP3.LUT P1, RZ, R0, 0x3, R77, 0x48, !PT ;  /* 0x0000000300ff7812 */ /* 0x000fe2000782484d */
[----:B------:R-:W-:Y:S01]  /*6180*/  @!UPT UIADD3 URZ, UPT, UPT, URZ, URZ, URZ ;  /* 0x000000fffffff290 */ /* 0x000fe2000fffe0ff */
[----:B----4-:R-:W-:Y:S11]  /*6190*/  @P0 BRA `(.L_x_93) ;  /* 0x0000000000080947 */ /* 0x010ff60003800000 */
[----:B------:R-:W1:Y:S02]  /*61a0*/  SYNCS.PHASECHK.TRANS64.TRYWAIT P0, [R84+URZ+0x120], R3 ;  /* 0x00012003540075a7 */ /* 0x000e6400080011ff */
[----:B-1----:R-:W-:Y:S05]  /*61b0*/  @!P0 BRA `(.L_x_94) ;  /* 0x0000001c00d48947 */ /* 0x002fea0003800000 */
.L_x_93:
[----:B------:R-:W-:Y:S05]  /*61c0*/  @!P1 BRA `(.L_x_95) ;  /* 0x0000000000409947 */ /* 0x000fea0003800000 */
[----:B------:R-:W4:Y:S01]  /*61d0*/  LDCU.64 UR8, c[0x4][0x70] ;  /* 0x01000e00ff0877ac */ /* 0x000f220008000a00 */
[----:B-1----:R-:W-:Y:S01]  /*61e0*/  MOV R3, 0x0 ;  /* 0x0000000000037802 */ /* 0x002fe20000000f00 */
[----:B------:R-:W-:Y:S02]  /*61f0*/  HFMA2 R12, -RZ, RZ, 0, 5.9604644775390625e-08 ;  /* 0x00000001ff0c7431 */ /* 0x000fe400000001ff */
[----:B------:R-:W-:Y:S02]  /*6200*/  IMAD.MOV.U32 R8, RZ, RZ, 0x192 ;  /* 0x00000192ff087424 */ /* 0x000fe400078e00ff */
[----:B------:R-:W-:Y:S01]  /*6210*/  IMAD.MOV.U32 R13, RZ, RZ, RZ ;  /* 0x000000ffff0d7224 */ /* 0x000fe200078e00ff */
[----:B------:R-:W1:Y:S01]  /*6220*/  LDCU.64 UR6, c[0x4][0x78] ;  /* 0x01000f00ff0677ac */ /* 0x000e620008000a00 */
[----:B------:R-:W2:Y:S01]  /*6230*/  LDC.64 R2, c[0x4][R3] ;  /* 0x0100000003027b82 */ /* 0x000ea20000000a00 */
[----:B------:R-:W5:Y:S01]  /*6240*/  LDCU.64 UR4, c[0x4][0x10] ;  /* 0x01000200ff0477ac */ /* 0x000f620008000a00 */
[----:B----4-:R-:W-:Y:S01]  /*6250*/  MOV R5, UR9 ;  /* 0x0000000900057c02 */ /* 0x010fe20008000f00 */
[----:B------:R-:W-:Y:S01]  /*6260*/  IMAD.U32 R4, RZ, RZ, UR8 ;  /* 0x00000008ff047e24 */ /* 0x000fe2000f8e00ff */
[----:B-1----:R-:W-:Y:S01]  /*6270*/  MOV R7, UR7 ;  /* 0x0000000700077c02 */ /* 0x002fe20008000f00 */
[----:B------:R-:W-:Y:S01]  /*6280*/  IMAD.U32 R6, RZ, RZ, UR6 ;  /* 0x00000006ff067e24 */ /* 0x000fe2000f8e00ff */
[----:B-----5:R-:W-:Y:S01]  /*6290*/  MOV R11, UR5 ;  /* 0x00000005000b7c02 */ /* 0x020fe20008000f00 */
[----:B------:R-:W-:Y:S02]  /*62a0*/  IMAD.U32 R10, RZ, RZ, UR4 ;  /* 0x00000004ff0a7e24 */ /* 0x000fe4000f8e00ff */
[----:B------:R-:W-:Y:S07]  /*62b0*/  LEPC R20, `(.L_x_95) ;  /* 0x000000001014794e */ /* 0x000fee0000000000 */
[----:B--23--:R-:W-:Y:S05]  /*62c0*/  CALL.ABS.NOINC R2 ;  /* 0x0000000002007343 */ /* 0x00cfea0003c00000 */
.L_x_95:
[----:B--2---:R-:W-:Y:S01]  /*62d0*/  SHF.L.U32 R20, R40, 0x10, RZ ;  /* 0x0000001028147819 */ /* 0x004fe200000006ff */
[----:B------:R-:W-:Y:S05]  /*62e0*/  WARPSYNC.ALL ;  /* 0x0000000000007948 */ /* 0x000fea0003800000 */
[----:B------:R-:W-:Y:S01]  /*62f0*/  R2UR UR4, R34 ;  /* 0x00000000220472ca */ /* 0x000fe200000e0000 */
[----:B------:R-:W-:Y:S01]  /*6300*/  BSSY.RECONVERGENT B0, `(.L_x_96) ;  /* 0x0000052000007945 */ /* 0x000fe20003800200 */
[----:B------:R-:W-:Y:S02]  /*6310*/  LOP3.LUT R21, R40, 0xffff0000, RZ, 0xc0, !PT ;  /* 0xffff000028157812 */ /* 0x000fe400078ec0ff */
[----:B------:R-:W-:Y:S02]  /*6320*/  LOP3.LUT R36, R41, 0xffff0000, RZ, 0xc0, !PT ;  /* 0xffff000029247812 */ /* 0x000fe400078ec0ff */
[----:B------:R-:W-:Y:S02]  /*6330*/  SHF.L.U32 R37, R48, 0x10, RZ ;  /* 0x0000001030257819 */ /* 0x000fe400000006ff */
[----:B------:R-:W-:Y:S02]  /*6340*/  MOV R70, UR58 ;  /* 0x0000003a00467c02 */ /* 0x000fe40008000f00 */
[----:B------:R-:W-:Y:S02]  /*6350*/  LOP3.LUT R38, R51, 0xffff0000, RZ, 0xc0, !PT ;  /* 0xffff000033267812 */ /* 0x000fe400078ec0ff */
[----:B------:R-:W-:Y:S01]  /*6360*/  LEA R92, R70, R75, 0xb ;  /* 0x0000004b465c7211 */ /* 0x000fe200078e58ff */
[----:B------:R-:W3:Y:S01]  /*6370*/  LDTM.16dp256bit.x4 R4, tmem[UR4] ;  /* 0x00000004000479ee */ /* 0x000ee20008120000 */
[----:B------:R-:W-:Y:S02]  /*6380*/  SHF.L.U32 R91, R80, 0x1, RZ ;  /* 0x00000001505b7819 */ /* 0x000fe400000006ff */
[----:B------:R-:W-:Y:S02]  /*6390*/  LEA R93, R92, UR52, 0x1 ;  /* 0x000000345c5d7c11 */ /* 0x000fe4000f8e08ff */
[----:B------:R-:W-:Y:S02]  /*63a0*/  ISETP.NE.AND P0, PT, R76, RZ, PT ;  /* 0x000000ff4c00720c */ /* 0x000fe40003f05270 */
[----:B------:R-:W-:Y:S01]  /*63b0*/  IADD3 R92, PT, PT, R91, 0x200, R93 ;  /* 0x000002005b5c7810 */ /* 0x000fe20007ffe05d */
[C---:B---3--:R-:W-:Y:S01]  /*63c0*/  FMUL R0, R33.reuse, R4 ;  /* 0x0000000421007220 */ /* 0x048fe20000400000 */
[C---:B------:R-:W-:Y:S01]  /*63d0*/  FMUL R2, R33.reuse, R5 ;  /* 0x0000000521027220 */ /* 0x040fe20000400000 */
[C---:B-1----:R-:W-:Y:S01]  /*63e0*/  FMUL R3, R33.reuse, R6 ;  /* 0x0000000621037220 */ /* 0x042fe20000400000 */
[----:B------:R-:W-:Y:S01]  /*63f0*/  FMUL R7, R33, R7 ;  /* 0x0000000721077220 */ /* 0x000fe20000400000 */
[----:B------:R-:W-:Y:S01]  /*6400*/  FFMA R0, R35, R20, R0 ;  /* 0x0000001423007223 */ /* 0x000fe20000000000 */
[----:B------:R-:W-:Y:S01]  /*6410*/  SHF.L.U32 R20, R41, 0x10, RZ ;  /* 0x0000001029147819 */ /* 0x000fe200000006ff */
[----:B------:R-:W-:Y:S01]  /*6420*/  FFMA R2, R35, R21, R2 ;  /* 0x0000001523027223 */ /* 0x000fe20000000002 */
[----:B------:R-:W-:Y:S01]  /*6430*/  SHF.L.U32 R21, R43, 0x10, RZ ;  /* 0x000000102b157819 */ /* 0x000fe200000006ff */
[C---:B------:R-:W-:Y:S01]  /*6440*/  FMUL R4, R33.reuse, R8 ;  /* 0x0000000821047220 */ /* 0x040fe20000400000 */
[----:B------:R-:W-:Y:S01]  /*6450*/  FMUL R5, R33, R9 ;  /* 0x0000000921057220 */ /* 0x000fe20000400000 */
[C---:B------:R-:W-:Y:S01]  /*6460*/  FFMA R3, R35.reuse, R20, R3 ;  /* 0x0000001423037223 */ /* 0x040fe20000000003 */
[----:B------:R-:W-:Y:S01]  /*6470*/  SHF.L.U32 R20, R42, 0x10, RZ ;  /* 0x000000102a147819 */ /* 0x000fe200000006ff */
[----:B------:R-:W-:Y:S01]  /*6480*/  FFMA R7, R35, R36, R7 ;  /* 0x0000002423077223 */ /* 0x000fe20000000007 */
[----:B------:R-:W-:Y:S01]  /*6490*/  LOP3.LUT R36, R43, 0xffff0000, RZ, 0xc0, !PT ;  /* 0xffff00002b247812 */ /* 0x000fe200078ec0ff */
[----:B------:R-:W-:Y:S01]  /*64a0*/  FMUL R6, R33, R10 ;  /* 0x0000000a21067220 */ /* 0x000fe20000400000 */
[----:B------:R-:W-:Y:S01]  /*64b0*/  F2FP.BF16.F32.PACK_AB R44, R2, R0 ;  /* 0x00000000022c723e */ /* 0x000fe200000010ff */
[----:B------:R-:W-:Y:S01]  /*64c0*/  FFMA R4, R35, R20, R4 ;  /* 0x0000001423047223 */ /* 0x000fe20000000004 */
[----:B------:R-:W-:Y:S01]  /*64d0*/  LOP3.LUT R20, R42, 0xffff0000, RZ, 0xc0, !PT ;  /* 0xffff00002a147812 */ /* 0x000fe200078ec0ff */
[----:B------:R-:W-:Y:S01]  /*64e0*/  FMUL R11, R33, R11 ;  /* 0x0000000b210b7220 */ /* 0x000fe20000400000 */
[----:B------:R-:W-:Y:S01]  /*64f0*/  F2FP.BF16.F32.PACK_AB R45, R7, R3 ;  /* 0x00000003072d723e */ /* 0x000fe200000010ff */
[C---:B------:R-:W-:Y:S01]  /*6500*/  FMUL R8, R33.reuse, R12 ;  /* 0x0000000c21087220 */ /* 0x040fe20000400000 */
[----:B------:R-:W-:Y:S01]  /*6510*/  FMUL R9, R33, R13 ;  /* 0x0000000d21097220 */ /* 0x000fe20000400000 */
[C---:B------:R-:W-:Y:S01]  /*6520*/  FFMA R5, R35.reuse, R20, R5 ;  /* 0x0000001423057223 */ /* 0x040fe20000000005 */
[----:B------:R-:W-:Y:S01]  /*6530*/  LOP3.LUT R20, R48, 0xffff0000, RZ, 0xc0, !PT ;  /* 0xffff000030147812 */ /* 0x000fe200078ec0ff */
[----:B------:R-:W-:Y:S01]  /*6540*/  FFMA R6, R35, R21, R6 ;  /* 0x0000001523067223 */ /* 0x000fe20000000006 */
[----:B------:R-:W-:Y:S01]  /*6550*/  SHF.L.U32 R21, R49, 0x10, RZ ;  /* 0x0000001031157819 */ /* 0x000fe200000006ff */
[C---:B------:R-:W-:Y:S01]  /*6560*/  FFMA R11, R35.reuse, R36, R11 ;  /* 0x00000024230b7223 */ /* 0x040fe2000000000b */
[C---:B------:R-:W-:Y:S01]  /*6570*/  FFMA R8, R35.reuse, R37, R8 ;  /* 0x0000002523087223 */ /* 0x040fe20000000008 */
[----:B------:R-:W-:Y:S01]  /*6580*/  FFMA R9, R35, R20, R9 ;  /* 0x0000001423097223 */ /* 0x000fe20000000009 */
[----:B------:R-:W-:Y:S01]  /*6590*/  FMUL R10, R33, R14 ;  /* 0x0000000e210a7220 */ /* 0x000fe20000400000 */
[----:B------:R-:W-:Y:S01]  /*65a0*/  LOP3.LUT R20, R49, 0xffff0000, RZ, 0xc0, !PT ;  /* 0xffff000031147812 */ /* 0x000fe200078ec0ff */
[C---:B------:R-:W-:Y:S01]  /*65b0*/  FMUL R15, R33.reuse, R15 ;  /* 0x0000000f210f7220 */ /* 0x040fe20000400000 */
[----:B------:R-:W-:Y:S01]  /*65c0*/  FMUL R12, R33, R16 ;  /* 0x00000010210c7220 */ /* 0x000fe20000400000 */
[C---:B------:R-:W-:Y:S01]  /*65d0*/  FFMA R10, R35.reuse, R21, R10 ;  /* 0x00000015230a7223 */ /* 0x040fe2000000000a */
[C---:B------:R-:W-:Y:S01]  /*65e0*/  LOP3.LUT R36, R50.reuse, 0xffff0000, RZ, 0xc0, !PT ;  /* 0xffff000032247812 */ /* 0x040fe200078ec0ff */
[----:B------:R-:W-:Y:S01]  /*65f0*/  FFMA R15, R35, R20, R15 ;  /* 0x00000014230f7223 */ /* 0x000fe2000000000f */
[----:B------:R-:W-:Y:S01]  /*6600*/  SHF.L.U32 R20, R50, 0x10, RZ ;  /* 0x0000001032147819 */ /* 0x000fe200000006ff */
[----:B------:R-:W-:Y:S01]  /*6610*/  FMUL R13, R33, R17 ;  /* 0x00000011210d7220 */ /* 0x000fe20000400000 */
[----:B------:R-:W-:Y:S01]  /*6620*/  SHF.L.U32 R21, R51, 0x10, RZ ;  /* 0x0000001033157819 */ /* 0x000fe200000006ff */
[C---:B------:R-:W-:Y:S01]  /*6630*/  FMUL R14, R33.reuse, R18 ;  /* 0x00000012210e7220 */ /* 0x040fe20000400000 */
[----:B------:R-:W-:Y:S01]  /*6640*/  FMUL R19, R33, R19 ;  /* 0x0000001321137220 */ /* 0x000fe20000400000 */
[C---:B------:R-:W-:Y:S01]  /*6650*/  FFMA R12, R35.reuse, R20, R12 ;  /* 0x00000014230c7223 */ /* 0x040fe2000000000c */
[C---:B------:R-:W-:Y:S01]  /*6660*/  FFMA R13, R35.reuse, R36, R13 ;  /* 0x00000024230d7223 */ /* 0x040fe2000000000d */
[C---:B------:R-:W-:Y:S01]  /*6670*/  FFMA R14, R35.reuse, R21, R14 ;  /* 0x00000015230e7223 */ /* 0x040fe2000000000e */
[----:B------:R-:W-:Y:S01]  /*6680*/  FFMA R19, R35, R38, R19 ;  /* 0x0000002623137223 */ /* 0x000fe20000000013 */
[----:B------:R-:W-:Y:S02]  /*6690*/  F2FP.BF16.F32.PACK_AB R46, R5, R4 ;  /* 0x00000004052e723e */ /* 0x000fe400000010ff */
[----:B------:R-:W-:Y:S02]  /*66a0*/  F2FP.BF16.F32.PACK_AB R47, R11, R6 ;  /* 0x000000060b2f723e */ /* 0x000fe400000010ff */
[----:B------:R-:W-:Y:S02]  /*66b0*/  F2FP.BF16.F32.PACK_AB R68, R9, R8 ;  /* 0x000000080944723e */ /* 0x000fe400000010ff */
[----:B------:R-:W-:Y:S01]  /*66c0*/  F2FP.BF16.F32.PACK_AB R69, R15, R10 ;  /* 0x0000000a0f45723e */ /* 0x000fe200000010ff */
[----:B------:R1:W-:Y:S01]  /*66d0*/  STSM.16.M88.4 [R93+0x200], R44 ;  /* 0x0002002c5d007844 */ /* 0x0003e20000000200 */
[----:B------:R-:W-:Y:S02]  /*66e0*/  F2FP.BF16.F32.PACK_AB R70, R13, R12 ;  /* 0x0000000c0d46723e */ /* 0x000fe400000010ff */
[----:B------:R-:W-:Y:S05]  /*66f0*/  F2FP.BF16.F32.PACK_AB R71, R19, R14 ;  /* 0x0000000e1347723e */ /* 0x000fea00000010ff */
[----:B------:R1:W-:Y:S01]  /*6700*/  STSM.16.M88.4 [R92], R68 ;  /* 0x000000445c007844 */ /* 0x0003e20000000200 */
[----:B------:R-:W-:Y:S01]  /*6710*/  @!PT LDS RZ, [RZ] ;  /* 0x00000000fffff984 */ /* 0x000fe20000000800 */
[----:B------:R-:W-:Y:S01]  /*6720*/  @!PT LDS RZ, [RZ] ;  /* 0x00000000fffff984 */ /* 0x000fe20000000800 */
[----:B------:R-:W-:Y:S01]  /*6730*/  @!PT LDS RZ, [RZ] ;  /* 0x00000000fffff984 */ /* 0x000fe20000000800 */
[----:B------:R-:W-:Y:S01]  /*6740*/  @!PT LDS RZ, [RZ] ;  /* 0x00000000fffff984 */ /* 0x000fe20000000800 */
[----:B------:R2:W-:Y:S07]  /*6750*/  MEMBAR.ALL.CTA ;  /* 0x0000000000007992 */ /* 0x0005ee0000008000 */
[----:B--2---:R-:W2:Y:S02]  /*6760*/  FENCE.VIEW.ASYNC.S ;  /* 0x00000000000073c6 */ /* 0x004ea40000000000 */
[----:B--2---:R-:W-:Y:S06]  /*6770*/  BAR.SYNC.DEFER_BLOCKING 0x1, 0x80 ;  /* 0x0042000000007b1d */ /* 0x004fec0000010000 */
[----:B------:R-:W-:Y:S05]  /*6780*/  @P0 BRA `(.L_x_97) ;  /* 0x0000000000240947 */ /* 0x000fea0003800000 */
[----:B------:R-:W-:Y:S01]  /*6790*/  R2UR UR42, R88 ;  /* 0x00000000582a72ca */ /* 0x000fe200000e0000 */
[----:B------:R-:W-:Y:S01]  /*67a0*/  UIADD3 UR6, UP0, UPT, UR56, 0x680, URZ ;  /* 0x0000068038067890 */ /* 0x000fe2000ff1e0ff */
[----:B------:R-:W-:Y:S01]  /*67b0*/  R2UR UR43, R82 ;  /* 0x00000000522b72ca */ /* 0x000fe200000e0000 */
[----:B------:R-:W-:Y:S01]  /*67c0*/  ULEA UR4, UR58, UR52, 0xc ;  /* 0x000000343a047291 */ /* 0x000fe2000f8e60ff */
[----:B------:R-:W-:Y:S01]  /*67d0*/  R2UR UR44, R83 ;  /* 0x00000000532c72ca */ /* 0x000fe200000e0000 */
[----:B------:R-:W-:Y:S02]  /*67e0*/  UIADD3.X UR7, UPT, UPT, URZ, UR57, URZ, UP0, !UPT ;  /* 0x00000039ff077290 */ /* 0x000fe400087fe4ff */
[----:B------:R-:W-:Y:S10]  /*67f0*/  UIADD3 UR40, UPT, UPT, UR4, 0x200, URZ ;  /* 0x0000020004287890 */ /* 0x000ff4000fffe0ff */
[----:B------:R2:W-:Y:S02]  /*6800*/  UTMASTG.4D.IM2COL [UR40], [UR6] ;  /* 0x00000028060073b5 */ /* 0x0005e40008058000 */
[----:B--2---:R0:W-:Y:S02]  /*6810*/  UTMACMDFLUSH ;  /* 0x00000000000079b7 */ /* 0x0041e40000000000 */
.L_x_97:
[----:B------:R-:W-:Y:S05]  /*6820*/  BSYNC.RECONVERGENT B0 ;  /* 0x0000000000007941 */ /* 0x000fea0003800200 */
.L_x_96:
[----:B------:R-:W-:Y:S01]  /*6830*/  UIADD3 UR40, UPT, UPT, UR58, 0x1, URZ ;  /* 0x000000013a287890 */ /* 0x000fe2000fffe0ff */
[----:B------:R-:W-:Y:S03]  /*6840*/  BSSY.RECONVERGENT B0, `(.L_x_98) ;  /* 0x0000005000007945 */ /* 0x000fe60003800200 */
[----:B------:R-:W-:Y:S04]  /*6850*/  UISETP.NE.AND UP0, UPT, UR40, 0x3, UPT ;  /* 0x000000032800788c */ /* 0x000fe8000bf05270 */
[----:B------:R-:W-:Y:S01]  /*6860*/  USEL UR42, UR40, URZ, UP0 ;  /* 0x000000ff282a7287 */ /* 0x000fe20008000000 */
[----:B------:R-:W-:Y:S11]  /*6870*/  @P0 BRA `(.L_x_99) ;  /* 0x0000000000040947 */ /* 0x000ff60003800000 */
[----:B------:R-:W-:Y:S04]  /*6880*/  DEPBAR.LE SB0, 0x1 ;  /* 0x000080400000791a */ /* 0x000fe80000000000 */
.L_x_99:
[----:B------:R-:W-:Y:S05]  /*6890*/  BSYNC.RECONVERGENT B0 ;  /* 0x0000000000007941 */ /* 0x000fea0003800200 */
.L_x_98:
[----:B------:R-:W-:Y:S01]  /*68a0*/  BAR.SYNC.DEFER_BLOCKING 0x1, 0x80 ;  /* 0x0042000000007b1d */ /* 0x000fe20000010000 */
[----:B------:R-:W-:Y:S01]  /*68b0*/  ISETP.NE.AND P1, PT, R90, RZ, PT ;  /* 0x000000ff5a00720c */ /* 0x000fe20003f25270 */
[----:B------:R-:W-:Y:S01]  /*68c0*/  UISETP.NE.AND UP0, UPT, UR54, URZ, UPT ;  /* 0x000000ff3600728c */ /* 0x000fe2000bf05270 */
[----:B------:R-:W-:Y:S11]  /*68d0*/  LEA R3, R86, UR52, 0x3 ;  /* 0x0000003456037c11 */ /* 0x000ff6000f8e18ff */
[----:B------:R-:W-:Y:S01]  /*68e0*/  @P1 SHF.L.U32 R4, R39, 0x1f, RZ ;  /* 0x0000001f27041819 */ /* 0x000fe200000006ff */
[----:B------:R-:W-:Y:S06]  /*68f0*/  BRA.U !UP0, `(.L_x_100) ;  /* 0x0000000108287547 */ /* 0x000fec000b800000 */
[----:B------:R-:W2:Y:S01]  /*6900*/  S2R R0, SR_CgaCtaId ;  /* 0x0000000000007919 */ /* 0x000ea20000008800 */
[----:B------:R-:W-:Y:S05]  /*6910*/  IMAD.U32 R2, RZ, RZ, UR53 ;  /* 0x00000035ff027e24 */ /* 0x000fea000f8e00ff */
[C---:B------:R-:W-:Y:S01]  /*6920*/  @P1 LEA R5, R2.reuse, UR52, 0x3 ;  /* 0x0000003402051c11 */ /* 0x040fe2000f8e18ff */
[----:B------:R-:W-:Y:S04]  /*6930*/  VIADD R2, R2, 0x1 ;  /* 0x0000000102027836 */ /* 0x000fe80000000000 */
[----:B------:R-:W-:Y:S01]  /*6940*/  @P1 VIADD R5, R5, 0xe8 ;  /* 0x000000e805051836 */ /* 0x000fe20000000000 */
[C---:B------:R-:W-:Y:S04]  /*6950*/  ISETP.NE.AND P0, PT, R2.reuse, 0x3, PT ;  /* 0x000000030200780c */ /* 0x040fe80003f05270 */
[----:B------:R-:W-:Y:S04]  /*6960*/  SEL R2, R2, RZ, P0 ;  /* 0x000000ff02027207 */ /* 0x000fe80000000000 */
[----:B------:R-:W-:Y:S02]  /*6970*/  R2UR UR53, R2 ;  /* 0x00000000023572ca */ /* 0x000fe400000e0000 */
[----:B--2---:R-:W-:Y:S04]  /*6980*/  @P1 PRMT R0, R0, 0x654, R5 ;  /* 0x0000065400001816 */ /* 0x004fe80000000005 */
[----:B------:R2:W-:Y:S09]  /*6990*/  @P1 SYNCS.ARRIVE.TRANS64.RED.A1T0 RZ, [R0+URZ], RZ ;  /* 0x000000ff00ff19a7 */ /* 0x0005f200081004ff */
.L_x_100:
[----:B------:R-:W3:Y:S01]  /*69a0*/  @P1 SYNCS.PHASECHK.TRANS64.TRYWAIT P0, [R3+URZ+0xd0], R4 ;  /* 0x0000d004030015a7 */ /* 0x000ee200080011ff */
[----:B------:R-:W-:Y:S01]  /*69b0*/  BSSY B1, `(.L_x_101) ;  /* 0x0000013000017945 */ /* 0x000fe20003800000 */
[----:B---3--:R-:W-:Y:S03]  /*69c0*/  @P1 SEL R85, RZ, 0x1, !P0 ;  /* 0x00000001ff551807 */ /* 0x008fe60004000000 */
[----:B------:R-:W-:Y:S05]  /*69d0*/  @!P1 BRA `(.L_x_102) ;  /* 0x0000000000409947 */ /* 0x000fea0003800000 */
[----:B------:R-:W-:Y:S01]  /*69e0*/  ISETP.NE.AND P1, PT, R87, RZ, PT ;  /* 0x000000ff5700720c */ /* 0x000fe20003f25270 */
[----:B------:R-:W-:Y:S01]  /*69f0*/  BSSY B0, `(.L_x_103) ;  /* 0x0000009000007945 */ /* 0x000fe20003800000 */
[----:B------:R-:W-:Y:S11]  /*6a00*/  ISETP.NE.AND P0, PT, R85, RZ, PT ;  /* 0x000000ff5500720c */ /* 0x000ff60003f05270 */
[----:B------:R-:W-:Y:S05]  /*6a10*/  @P1 IMAD R2, R86, 0x800, R75 ;  /* 0x0000080056021824 */ /* 0x000fea00078e024b */
[----:B------:R-:W-:Y:S05]  /*6a20*/  @P1 LEA R2, R2, UR52, 0x1 ;  /* 0x0000003402021c11 */ /* 0x000fea000f8e08ff */
[----:B--2---:R-:W-:Y:S01]  /*6a30*/  @P1 IMAD.IADD R0, R91, 0x1, R2 ;  /* 0x000000015b001824 */ /* 0x004fe200078e0202 */
[----:B------:R-:W-:Y:S06]  /*6a40*/  @P0 BRA `(.L_x_104) ;  /* 0x00000000000c0947 */ /* 0x000fec0003800000 */
[----:B------:R-:W-:Y:S04]  /*6a50*/  SHF.L.U32 R4, R39, 0x1f, RZ ;  /* 0x0000001f27047819 */ /* 0x000fe800000006ff */
[----:B------:R-:W2:Y:S02]  /*6a60*/  SYNCS.PHASECHK.TRANS64.TRYWAIT P0, [R3+URZ+0xd0], R4 ;  /* 0x0000d004030075a7 */ /* 0x000ea400080011ff */
[----:B--2---:R-:W-:Y:S05]  /*6a70*/  @!P0 BRA `(.L_x_105) ;  /* 0x0000001400b88947 */ /* 0x004fea0003800000 */
.L_x_104:
[----:B------:R-:W-:Y:S05]  /*6a80*/  BSYNC B0 ;  /* 0x0000000000007941 */ /* 0x000fea0003800000 */
.L_x_103:
[----:B------:R-:W-:Y:S11]  /*6a90*/  ISETP.NE.AND P0, PT, R87, RZ, PT ;  /* 0x000000ff5700720c */ /* 0x000ff60003f05270 */
[----:B------:R-:W-:Y:S02]  /*6aa0*/  @!UPT UIADD3 URZ, UPT, UPT, URZ, URZ, URZ ;  /* 0x000000fffffff290 */ /* 0x000fe4000fffe0ff */
[----:B------:R-:W-:Y:S05]  /*6ab0*/  @P0 WARPSYNC.ALL ;  /* 0x0000000000000948 */ /* 0x000fea0003800000 */
[----:B------:R3:W4:Y:S04]  /*6ac0*/  @P0 LDSM.16.M88.4 R40, [R2+0x200] ;  /* 0x000200000228083b */ /* 0x0007280000000200 */
[----:B------:R3:W1:Y:S02]  /*6ad0*/  @P0 LDSM.16.M88.4 R48, [R0+0x200] ;  /* 0x000200000030083b */ /* 0x0006640000000200 */
.L_x_102:
[----:B------:R-:W-:Y:S05]  /*6ae0*/  BSYNC B1 ;  /* 0x0000000000017941 */ /* 0x000fea0003800000 */
.L_x_101:
[----:B--23--:R-:W-:Y:S05]  /*6af0*/  VIADD R0, R34, 0x20 ;  /* 0x0000002022007836 */ /* 0x00cfea0000000000 */
[----:B------:R-:W-:Y:S04]  /*6b00*/  SHF.R.U32.HI R0, RZ, 0x15, R0 ;  /* 0x00000015ff007819 */ /* 0x000fe80000011600 */
[----:B------:R-:W-:Y:S11]  /*6b10*/  LOP3.LUT P0, RZ, R0, 0x3, R77, 0x48, !PT ;  /* 0x0000000300ff7812 */ /* 0x000ff6000780484d */
[----:B------:R-:W-:Y:S02]  /*6b20*/  @!UPT UIADD3 URZ, UPT, UPT, URZ, URZ, URZ ;  /* 0x000000fffffff290 */ /* 0x000fe4000fffe0ff */
[----:B------:R-:W-:Y:S05]  /*6b30*/  @!P0 BRA `(.L_x_106) ;  /* 0x0000000000408947 */ /* 0x000fea0003800000 */
[----:B------:R-:W2:Y:S01]  /*6b40*/  LDCU.64 UR8, c[0x4][0x70] ;  /* 0x01000e00ff0877ac */ /* 0x000ea20008000a00 */
[----:B------:R-:W-:Y:S01]  /*6b50*/  MOV R3, 0x0 ;  /* 0x0000000000037802 */ /* 0x000fe20000000f00 */
[----:B------:R-:W-:Y:S02]  /*6b60*/  HFMA2 R12, -RZ, RZ, 0, 5.9604644775390625e-08 ;  /* 0x00000001ff0c7431 */ /* 0x000fe400000001ff */
[----:B------:R-:W-:Y:S02]  /*6b70*/  IMAD.MOV.U32 R8, RZ, RZ, 0x192 ;  /* 0x00000192ff087424 */ /* 0x000fe400078e00ff */
[----:B------:R-:W-:Y:S01]  /*6b80*/  IMAD.MOV.U32 R13, RZ, RZ, RZ ;  /* 0x000000ffff0d7224 */ /* 0x000fe200078e00ff */
[----:B------:R-:W3:Y:S01]  /*6b90*/  LDCU.64 UR6, c[0x4][0x78] ;  /* 0x01000f00ff0677ac */ /* 0x000ee20008000a00 */
[----:B------:R-:W1:Y:S01]  /*6ba0*/  LDC.64 R2, c[0x4][R3] ;  /* 0x0100000003027b82 */ /* 0x000e620000000a00 */
[----:B------:R-:W5:Y:S01]  /*6bb0*/  LDCU.64 UR4, c[0x4][0x10] ;  /* 0x01000200ff0477ac */ /* 0x000f620008000a00 */
[----:B--2---:R-:W-:Y:S01]  /*6bc0*/  MOV R5, UR9 ;  /* 0x0000000900057c02 */ /* 0x004fe20008000f00 */
[----:B------:R-:W-:Y:S01]  /*6bd0*/  IMAD.U32 R4, RZ, RZ, UR8 ;  /* 0x00000008ff047e24 */ /* 0x000fe2000f8e00ff */
[----:B---3--:R-:W-:Y:S01]  /*6be0*/  MOV R7, UR7 ;  /* 0x0000000700077c02 */ /* 0x008fe20008000f00 */
[----:B------:R-:W-:Y:S01]  /*6bf0*/  IMAD.U32 R6, RZ, RZ, UR6 ;  /* 0x00000006ff067e24 */ /* 0x000fe2000f8e00ff */
[----:B-----5:R-:W-:Y:S01]  /*6c00*/  MOV R11, UR5 ;  /* 0x00000005000b7c02 */ /* 0x020fe20008000f00 */
[----:B------:R-:W-:Y:S02]  /*6c10*/  IMAD.U32 R10, RZ, RZ, UR4 ;  /* 0x00000004ff0a7e24 */ /* 0x000fe4000f8e00ff */
[----:B------:R-:W-:Y:S07]  /*6c20*/  LEPC R20, `(.L_x_106) ;  /* 0x000000001014794e */ /* 0x000fee0000000000 */
[----:B-1--4-:R-:W-:Y:S05]  /*6c30*/  CALL.ABS.NOINC R2 ;  /* 0x0000000002007343 */ /* 0x012fea0003c00000 */
.L_x_106:
[----:B------:R-:W-:Y:S01]  /*6c40*/  ISETP.NE.AND P1, PT, R76, RZ, PT ;  /* 0x000000ff4c00720c */ /* 0x000fe20003f25270 */
[----:B------:R-:W-:Y:S05]  /*6c50*/  WARPSYNC.ALL ;  /* 0x0000000000007948 */ /* 0x000fea0003800000 */
[----:B------:R-:W-:Y:S01]  /*6c60*/  R2UR UR4, R34 ;  /* 0x00000000220472ca */ /* 0x000fe200000e0000 */
[----:B------:R-:W-:Y:S01]  /*6c70*/  BSSY.RECONVERGENT B0, `(.L_x_107) ;  /* 0x0000057000007945 */ /* 0x000fe20003800200 */
[----:B------:R-:W-:Y:S02]  /*6c80*/  R2UR UR5, R84 ;  /* 0x00000000540572ca */ /* 0x000fe400000e0000 */
[C---:B----4-:R-:W-:Y:S02]  /*6c90*/  SHF.L.U32 R20, R40.reuse, 0x10, RZ ;  /* 0x0000001028147819 */ /* 0x050fe400000006ff */
[----:B------:R-:W-:Y:S02]  /*6ca0*/  LOP3.LUT R36, R40, 0xffff0000, RZ, 0xc0, !PT ;  /* 0xffff000028247812 */ /* 0x000fe400078ec0ff */
[C---:B------:R-:W-:Y:S02]  /*6cb0*/  SHF.L.U32 R21, R41.reuse, 0x10, RZ ;  /* 0x0000001029157819 */ /* 0x040fe400000006ff */
[----:B------:R-:W-:Y:S02]  /*6cc0*/  LOP3.LUT R38, R41, 0xffff0000, RZ, 0xc0, !PT ;  /* 0xffff000029267812 */ /* 0x000fe400078ec0ff */
[C---:B------:R-:W-:Y:S01]  /*6cd0*/  SHF.L.U32 R37, R42.reuse, 0x10, RZ ;  /* 0x000000102a257819 */ /* 0x040fe200000006ff */
[----:B------:R-:W2:Y:S01]  /*6ce0*/  LDTM.16dp256bit.x4 R4, tmem[UR4+0x20] ;  /* 0x00002004000479ee */ /* 0x000ea20008120000 */
[----:B------:R-:W-:Y:S01]  /*6cf0*/  LOP3.LUT R40, R42, 0xffff0000, RZ, 0xc0, !PT ;  /* 0xffff00002a287812 */ /* 0x000fe200078ec0ff */
[----:B------:R-:W-:Y:S01]  /*6d00*/  NOP ;  /* 0x0000000000007918 */ /* 0x000fe20000000000 */
[C---:B------:R-:W-:Y:S01]  /*6d10*/  SHF.L.U32 R39, R43.reuse, 0x10, RZ ;  /* 0x000000102b277819 */ /* 0x040fe200000006ff */
[----:B------:R-:W-:Y:S01]  /*6d20*/  UIADD3 UR5, UPT, UPT, UR5, 0x130, URZ ;  /* 0x0000013005057890 */ /* 0x000fe2000fffe0ff */
[----:B------:R-:W-:Y:S02]  /*6d30*/  LOP3.LUT R42, R43, 0xffff0000, RZ, 0xc0, !PT ;  /* 0xffff00002b2a7812 */ /* 0x000fe400078ec0ff */
[C---:B-1----:R-:W-:Y:S01]  /*6d40*/  SHF.L.U32 R41, R48.reuse, 0x10, RZ ;  /* 0x0000001030297819 */ /* 0x042fe200000006ff */
[----:B------:R-:W-:Y:S01]  /*6d50*/  UPRMT UR5, UR45, 0x654, UR5 ;  /* 0x000006542d057896 */ /* 0x000fe20008000005 */
[----:B------:R-:W-:Y:S02]  /*6d60*/  LOP3.LUT R43, R48, 0xffff0000, RZ, 0xc0, !PT ;  /* 0xffff0000302b7812 */ /* 0x000fe400078ec0ff */
[C---:B------:R-:W-:Y:S02]  /*6d70*/  SHF.L.U32 R44, R49.reuse, 0x10, RZ ;  /* 0x00000010312c7819 */ /* 0x040fe400000006ff */
[----:B------:R-:W-:Y:S02]  /*6d80*/  LOP3.LUT R46, R49, 0xffff0000, RZ, 0xc0, !PT ;  /* 0xffff0000312e7812 */ /* 0x000fe400078ec0ff */
[----:B------:R-:W-:Y:S02]  /*6d90*/  MOV R84, UR42 ;  /* 0x0000002a00547c02 */ /* 0x000fe40008000f00 */
[----:B--2---:R-:W-:Y:S01]  /*6da0*/  SYNCS.ARRIVE.TRANS64.RED.A1T0 RZ, [UR5], RZ ;  /* 0x000000ffffff79a7 */ /* 0x004fe20008100405 */
[----:B------:R-:W-:Y:S02]  /*6db0*/  SHF.L.U32 R45, R50, 0x10, RZ ;  /* 0x00000010322d7819 */ /* 0x000fe400000006ff */
[----:B------:R-:W-:Y:S02]  /*6dc0*/  LEA R85, R84, R75, 0xb ;  /* 0x0000004b54557211 */ /* 0x000fe400078e58ff */
[----:B------:R-:W-:Y:S02]  /*6dd0*/  LOP3.LUT R48, R50, 0xffff0000, RZ, 0xc0, !PT ;  /* 0xffff000032307812 */ /* 0x000fe400078ec0ff */
[----:B------:R-:W-:Y:S01]  /*6de0*/  LEA R92, R85, UR52, 0x1 ;  /* 0x00000034555c7c11 */ /* 0x000fe2000f8e08ff */
[C---:B------:R-:W-:Y:S01]  /*6df0*/  FMUL R4, R33.reuse, R4 ;  /* 0x0000000421047220 */ /* 0x040fe20000400000 */
[C---:B------:R-:W-:Y:S01]  /*6e00*/  FMUL R5, R33.reuse, R5 ;  /* 0x0000000521057220 */ /* 0x040fe20000400000 */
[----:B------:R-:W-:Y:S01]  /*6e10*/  FMUL R6, R33, R6 ;  /* 0x0000000621067220 */ /* 0x000fe20000400000 */
[----:B------:R-:W-:Y:S01]  /*6e20*/  IADD3 R91, PT, PT, R91, 0x200, R92 ;  /* 0x000002005b5b7810 */ /* 0x000fe20007ffe05c */
[C---:B------:R-:W-:Y:S01]  /*6e30*/  FFMA R4, R35.reuse, R20, R4 ;  /* 0x0000001423047223 */ /* 0x040fe20000000004 */
[C---:B------:R-:W-:Y:S01]  /*6e40*/  FFMA R5, R35.reuse, R36, R5 ;  /* 0x0000002423057223 */ /* 0x040fe20000000005 */
[----:B------:R-:W-:Y:S01]  /*6e50*/  FFMA R6, R35, R21, R6 ;  /* 0x0000001523067223 */ /* 0x000fe20000000006 */
[C---:B------:R-:W-:Y:S01]  /*6e60*/  FMUL R7, R33.reuse, R7 ;  /* 0x0000000721077220 */ /* 0x040fe20000400000 */
[C---:B------:R-:W-:Y:S01]  /*6e70*/  FMUL R8, R33.reuse, R8 ;  /* 0x0000000821087220 */ /* 0x040fe20000400000 */
[----:B------:R-:W-:Y:S01]  /*6e80*/  FMUL R9, R33, R9 ;  /* 0x0000000921097220 */ /* 0x000fe20000400000 */
[----:B------:R-:W-:Y:S01]  /*6e90*/  F2FP.BF16.F32.PACK_AB R68, R5, R4 ;  /* 0x000000040544723e */ /* 0x000fe200000010ff */
[C---:B------:R-:W-:Y:S01]  /*6ea0*/  FFMA R7, R35.reuse, R38, R7 ;  /* 0x0000002623077223 */ /* 0x040fe20000000007 */
[C---:B------:R-:W-:Y:S01]  /*6eb0*/  FFMA R8, R35.reuse, R37, R8 ;  /* 0x0000002523087223 */ /* 0x040fe20000000008 */
[----:B------:R-:W-:Y:S01]  /*6ec0*/  FFMA R9, R35, R40, R9 ;  /* 0x0000002823097223 */ /* 0x000fe20000000009 */
[C---:B------:R-:W-:Y:S01]  /*6ed0*/  FMUL R10, R33.reuse, R10 ;  /* 0x0000000a210a7220 */ /* 0x040fe20000400000 */
[C---:B------:R-:W-:Y:S01]  /*6ee0*/  FMUL R11, R33.reuse, R11 ;  /* 0x0000000b210b7220 */ /* 0x040fe20000400000 */
[C---:B------:R-:W-:Y:S01]  /*6ef0*/  FMUL R0, R33.reuse, R12 ;  /* 0x0000000c21007220 */ /* 0x040fe20000400000 */
[----:B------:R-:W-:Y:S01]  /*6f00*/  FMUL R2, R33, R13 ;  /* 0x0000000d21027220 */ /* 0x000fe20000400000 */
[----:B------:R-:W-:Y:S01]  /*6f10*/  FFMA R10, R35, R39, R10 ;  /* 0x00000027230a7223 */ /* 0x000fe2000000000a */
[----:B------:R-:W-:Y:S01]  /*6f20*/  FMUL R3, R33, R14 ;  /* 0x0000000e21037220 */ /* 0x000fe20000400000 */
[----:B------:R-:W-:Y:S01]  /*6f30*/  FFMA R11, R35, R42, R11 ;  /* 0x0000002a230b7223 */ /* 0x000fe2000000000b */
[----:B------:R-:W-:Y:S01]  /*6f40*/  FMUL R15, R33, R15 ;  /* 0x0000000f210f7220 */ /* 0x000fe20000400000 */
[----:B------:R-:W-:Y:S01]  /*6f50*/  FFMA R0, R35, R41, R0 ;  /* 0x0000002923007223 */ /* 0x000fe20000000000 */
[----:B------:R-:W-:Y:S01]  /*6f60*/  FMUL R12, R33, R16 ;  /* 0x00000010210c7220 */ /* 0x000fe20000400000 */
[----:B------:R-:W-:Y:S01]  /*6f70*/  FFMA R2, R35, R43, R2 ;  /* 0x0000002b23027223 */ /* 0x000fe20000000002 */
[----:B------:R-:W-:Y:S01]  /*6f80*/  SHF.L.U32 R47, R51, 0x10, RZ ;  /* 0x00000010332f7819 */ /* 0x000fe200000006ff */
[----:B------:R-:W-:Y:S01]  /*6f90*/  FMUL R13, R33, R17 ;  /* 0x00000011210d7220 */ /* 0x000fe20000400000 */
[----:B------:R-:W-:Y:S01]  /*6fa0*/  FFMA R3, R35, R44, R3 ;  /* 0x0000002c23037223 */ /* 0x000fe20000000003 */
[----:B------:R-:W-:Y:S01]  /*6fb0*/  LOP3.LUT R50, R51, 0xffff0000, RZ, 0xc0, !PT ;  /* 0xffff000033327812 */ /* 0x000fe200078ec0ff */
[----:B------:R-:W-:Y:S01]  /*6fc0*/  FMUL R14, R33, R18 ;  /* 0x00000012210e7220 */ /* 0x000fe20000400000 */
[----:B------:R-:W-:Y:S01]  /*6fd0*/  FFMA R15, R35, R46, R15 ;  /* 0x0000002e230f7223 */ /* 0x000fe2000000000f */
        /* <DEDUP_REMOVED lines=27> */
[----:B------:R-:W-:Y:S02]  /*7190*/  UIADD3 UR9, UPT, UPT, UR41, 0x20, URZ ;  /* 0x0000002029097890 */ /* 0x000fe4000fffe0ff */
[----:B------:R-:W-:Y:S02]  /*71a0*/  UIADD3 UR8, UPT, UPT, UR4, 0x200, URZ ;  /* 0x0000020004087890 */ /* 0x000fe4000fffe0ff */
[----:B------:R-:W-:Y:S09]  /*71b0*/  UIADD3.X UR7, UPT, UPT, URZ, UR57, URZ, UP0, !UPT ;  /* 0x00000039ff077290 */ /* 0x000ff200087fe4ff */
[----:B------:R2:W-:Y:S02]  /*71c0*/  UTMASTG.4D.IM2COL [UR8], [UR6] ;  /* 0x00000008060073b5 */ /* 0x0005e40008058000 */
[----:B--2---:R0:W-:Y:S02]  /*71d0*/  UTMACMDFLUSH ;  /* 0x00000000000079b7 */ /* 0x0041e40000000000 */
.L_x_108:
[----:B------:R-:W-:Y:S05]  /*71e0*/  BSYNC.RECONVERGENT B0 ;  /* 0x0000000000007941 */ /* 0x000fea0003800200 */
.L_x_107:
[----:B------:R-:W-:Y:S01]  /*71f0*/  UIADD3 UR42, UPT, UPT, UR42, 0x1, URZ ;  /* 0x000000012a2a7890 */ /* 0x000fe2000fffe0ff */
[----:B------:R-:W-:Y:S03]  /*7200*/  BSSY.RECONVERGENT B0, `(.L_x_109) ;  /* 0x0000008000007945 */ /* 0x000fe60003800200 */
[----:B------:R-:W-:Y:S04]  /*7210*/  UISETP.NE.AND UP0, UPT, UR42, 0x3, UPT ;  /* 0x000000032a00788c */ /* 0x000fe8000bf05270 */
[----:B------:R-:W-:Y:S02]  /*7220*/  UISETP.EQ.XOR UP1, UPT, UR40, 0x3, !UP0 ;  /* 0x000000032800788c */ /* 0x000fe4000c722a70 */
[----:B------:R-:W-:Y:S04]  /*7230*/  USEL UR58, UR42, URZ, UP0 ;  /* 0x000000ff2a3a7287 */ /* 0x000fe80008000000 */
[----:B------:R-:W-:Y:S01]  /*7240*/  PLOP3.LUT P0, PT, PT, PT, UP1, 0x80, 0x8 ;  /* 0x000000000008781c */ /* 0x000fe20003f0f018 */
[----:B------:R-:W-:Y:S01]  /*7250*/  @!UPT UIADD3 URZ, UPT, UPT, URZ, URZ, URZ ;  /* 0x000000fffffff290 */ /* 0x000fe2000fffe0ff */
[----:B------:R-:W-:Y:S11]  /*7260*/  @P1 BRA `(.L_x_110) ;  /* 0x0000000000041947 */ /* 0x000ff60003800000 */
[----:B------:R-:W-:Y:S04]  /*7270*/  DEPBAR.LE SB0, 0x1 ;  /* 0x000080400000791a */ /* 0x000fe80000000000 */
.L_x_110:
[----:B------:R-:W-:Y:S05]  /*7280*/  BSYNC.RECONVERGENT B0 ;  /* 0x0000000000007941 */ /* 0x000fea0003800200 */
.L_x_109:
[----:B------:R-:W-:Y:S01]  /*7290*/  BAR.SYNC.DEFER_BLOCKING 0x1, 0x80 ;  /* 0x0042000000007b1d */ /* 0x000fe20000010000 */
[----:B------:R-:W-:Y:S01]  /*72a0*/  SEL R3, RZ, 0x1, !P0 ;  /* 0x00000001ff037807 */ /* 0x000fe20004000000 */
[----:B------:R-:W-:Y:S01]  /*72b0*/  UISETP.NE.AND UP0, UPT, UR54, -0x2, UPT ;  /* 0xfffffffe3600788c */ /* 0x000fe2000bf05270 */
[----:B------:R-:W-:Y:S02]  /*72c0*/  VIADD R0, R30, 0x1 ;  /* 0x000000011e007836 */ /* 0x000fe40000000000 */
[----:B------:R-:W-:Y:S06]  /*72d0*/  LOP3.LUT R74, R74, R3, RZ, 0x3c, !PT ;  /* 0x000000034a4a7212 */ /* 0x000fec00078e3cff */
[----:B------:R-:W-:Y:S05]  /*72e0*/  BRA.U !UP0, `(.L_x_111) ;  /* 0x00000001082c7547 */ /* 0x000fea000b800000 */
[----:B------:R-:W-:Y:S01]  /*72f0*/  ISETP.NE.AND P1, PT, R90, RZ, PT ;  /* 0x000000ff5a00720c */ /* 0x000fe20003f25270 */
[----:B------:R-:W2:Y:S01]  /*7300*/  S2R R2, SR_CgaCtaId ;  /* 0x0000000000027919 */ /* 0x000ea20000008800 */
[----:B------:R-:W-:Y:S11]  /*7310*/  IMAD.U32 R3, RZ, RZ, UR53 ;  /* 0x00000035ff037e24 */ /* 0x000ff6000f8e00ff */
        /* <DEDUP_REMOVED lines=8> */
.L_x_111:
[----:B------:R-:W-:Y:S01]  /*73a0*/  ISETP.NE.AND P1, PT, R81, RZ, PT ;  /* 0x000000ff5100720c */ /* 0x000fe20003f25270 */
[----:B------:R-:W-:Y:S01]  /*73b0*/  UIADD3 UR54, UPT, UPT, UR54, 0x2, URZ ;  /* 0x0000000236367890 */ /* 0x000fe2000fffe0ff */
[----:B------:R-:W-:Y:S01]  /*73c0*/  ISETP.NE.AND P0, PT, R0, 0x2, PT ;  /* 0x000000020000780c */ /* 0x000fe20003f05270 */
[----:B------:R-:W-:Y:S01]  /*73d0*/  IMAD.IADD R18, R29, 0x1, R62 ;  /* 0x000000011d127824 */ /* 0x000fe200078e023e */
[----:B------:R-:W-:Y:S01]  /*73e0*/  LOP3.LUT R72, R72, 0x1, RZ, 0x3c, !PT ;  /* 0x0000000148487812 */ /* 0x000fe200078e3cff */
[----:B------:R-:W-:Y:S01]  /*73f0*/  IMAD.IADD R45, R31, 0x1, R64 ;  /* 0x000000011f2d7824 */ /* 0x000fe200078e0240 */
[----:B--2---:R-:W-:Y:S01]  /*7400*/  SEL R2, RZ, 0x1, P0 ;  /* 0x00000001ff027807 */ /* 0x004fe20000000000 */
[----:B------:R-:W-:Y:S01]  /*7410*/  IMAD.MOV.U32 R19, RZ, RZ, R79 ;  /* 0x000000ffff137224 */ /* 0x000fe200078e004f */
[----:B------:R-:W-:Y:S02]  /*7420*/  SEL R30, R0, RZ, P0 ;  /* 0x000000ff001e7207 */ /* 0x000fe40000000000 */
[----:B------:R-:W-:Y:S03]  /*7430*/  LOP3.LUT R73, R73, R2, RZ, 0x3c, !PT ;  /* 0x0000000249497212 */ /* 0x000fe600078e3cff */
[----:B------:R-:W-:Y:S05]  /*7440*/  @P1 BRA `(.L_x_112) ;  /* 0xffffffdc00dc1947 */ /* 0x000fea000383ffff */
[----:B------:R-:W-:-:S13]  /*7450*/  ISETP.NE.AND P1, PT, R78, RZ, PT ;  /* 0x000000ff4e00720c */ /* 0x000fda0003f25270 */
[----:B------:R-:W-:Y:S05]  /*7460*/  @!P1 BRA `(.L_x_113) ;  /* 0x0000000000489947 */ /* 0x000fea0003800000 */
[----:B------:R-:W2:Y:S02]  /*7470*/  LDCU.64 UR4, c[0x0][0x890] ;  /* 0x00011200ff0477ac */ /* 0x000ea40008000a00 */
[----:B--2---:R-:W-:-:S04]  /*7480*/  UISETP.NE.U32.AND UP0, UPT, UR4, URZ, UPT ;  /* 0x000000ff0400728c */ /* 0x004fc8000bf05070 */
[----:B------:R-:W-:-:S09]  /*7490*/  UISETP.NE.AND.EX UP0, UPT, UR5, URZ, UPT, UP0 ;  /* 0x000000ff0500728c */ /* 0x000fd2000bf05300 */
[----:B------:R-:W-:Y:S05]  /*74a0*/  BRA.U UP0, `(.L_x_114) ;  /* 0x00000001000c7547 */ /* 0x000fea000b800000 */
[----:B------:R-:W-:-:S13]  /*74b0*/  FSETP.NEU.AND P0, PT, R35, RZ, PT ;  /* 0x000000ff2300720b */ /* 0x000fda0003f0d000 */
[----:B------:R-:W-:Y:S05]  /*74c0*/  @!P0 EXIT ;  /* 0x000000000000894d */ /* 0x000fea0003800000 */
[----:B------:R-:W-:Y:S05]  /*74d0*/  BRA `(.L_x_113) ;  /* 0x00000000002c7947 */ /* 0x000fea0003800000 */
.L_x_114:
[----:B------:R-:W-:Y:S01]  /*74e0*/  ISETP.NE.AND P0, PT, R89, RZ, PT ;  /* 0x000000ff5900720c */ /* 0x000fe20003f05270 */
[----:B------:R-:W-:-:S12]  /*74f0*/  BSSY.RECONVERGENT B0, `(.L_x_113) ;  /* 0x0000009000007945 */ /* 0x000fd80003800200 */
[----:B------:R-:W-:Y:S05]  /*7500*/  @P0 BRA `(.L_x_115) ;  /* 0x0000000000140947 */ /* 0x000fea0003800000 */
[----:B------:R-:W2:Y:S02]  /*7510*/  LDCU.64 UR4, c[0x0][0x888] ;  /* 0x00011100ff0477ac */ /* 0x000ea40008000a00 */
[----:B--2---:R-:W-:-:S04]  /*7520*/  ISETP.NE.U32.AND P0, PT, RZ, UR4, PT ;  /* 0x00000004ff007c0c */ /* 0x004fc8000bf05070 */
[----:B------:R-:W-:-:S13]  /*7530*/  ISETP.NE.AND.EX P0, PT, RZ, UR5, PT, P0 ;  /* 0x00000005ff007c0c */ /* 0x000fda000bf05300 */
[----:B------:R-:W-:Y:S05]  /*7540*/  @!P0 EXIT ;  /* 0x000000000000894d */ /* 0x000fea0003800000 */
[----:B------:R-:W-:Y:S05]  /*7550*/  BRA `(.L_x_116) ;  /* 0x0000000000087947 */ /* 0x000fea0003800000 */
.L_x_115:
[----:B------:R-:W-:-:S13]  /*7560*/  FSETP.NEU.AND P0, PT, R35, RZ, PT ;  /* 0x000000ff2300720b */ /* 0x000fda0003f0d000 */
[----:B------:R-:W-:Y:S05]  /*7570*/  @!P0 EXIT ;  /* 0x000000000000894d */ /* 0x000fea0003800000 */
.L_x_116:
[----:B------:R-:W-:Y:S05]  /*7580*/  BSYNC.RECONVERGENT B0 ;  /* 0x0000000000007941 */ /* 0x000fea0003800200 */
.L_x_113:
[----:B------:R-:W-:Y:S01]  /*7590*/  ULEA UR4, UR53, UR52, 0x3 ;  /* 0x0000003435047291 */ /* 0x000fe2000f8e18ff */
[----:B------:R-:W-:-:S04]  /*75a0*/  DEPBAR.LE SB0, 0x0 ;  /* 0x000080000000791a */ /* 0x000fc80000000000 */
[----:B------:R-:W-:-:S04]  /*75b0*/  UIADD3 UR4, UPT, UPT, UR4, 0xe8, URZ ;  /* 0x000000e804047890 */ /* 0x000fc8000fffe0ff */
[----:B------:R-:W-:-:S09]  /*75c0*/  UPRMT UR4, UR45, 0x654, UR4 ;  /* 0x000006542d047896 */ /* 0x000fd20008000004 */
[----:B------:R-:W-:Y:S01]  /*75d0*/  SYNCS.ARRIVE.TRANS64.RED.A1T0 RZ, [UR4], RZ ;  /* 0x000000ffffff79a7 */ /* 0x000fe20008100404 */
[----:B------:R-:W-:Y:S05]  /*75e0*/  EXIT ;  /* 0x000000000000794d */ /* 0x000fea0003800000 */
.L_x_20:
[----:B------:R-:W-:Y:S07]  /*75f0*/  MOV R2, UR9 ;  /* 0x0000000900027c02 */ /* 0x000fee0008000f00 */
.L_x_117:
[----:B-1----:R1:W2:Y:S02]  /*7600*/  SYNCS.PHASECHK.TRANS64.TRYWAIT P2, [R2+URZ+0x68], R5 ;  /* 0x00006805020075a7 */ /* 0x0022a400080411ff */
[----:B--2---:R-:W-:Y:S05]  /*7610*/  @!P2 NANOSLEEP.SYNCS 0x989680 ;  /* 0x009896800000a95d */ /* 0x004fea0003900000 */
[----:B------:R-:W2:Y:S02]  /*7620*/  @!P2 SYNCS.PHASECHK.TRANS64 P2, [R2+URZ+0x68], R5 ;  /* 0x000068050200a5a7 */ /* 0x000ea400080410ff */
[----:B--2---:R-:W-:Y:S05]  /*7630*/  @!P2 BRA `(.L_x_117) ;  /* 0xfffffffc00f0a947 */ /* 0x004fea000383ffff */
[----:B------:R-:W-:Y:S05]  /*7640*/  BRA `(.L_x_19) ;  /* 0xffffffa000ac7947 */ /* 0x000fea000383ffff */
.L_x_26:
[----:B------:R-:W-:Y:S07]  /*7650*/  MOV R2, UR9 ;  /* 0x0000000900027c02 */ /* 0x000fee0008000f00 */
.L_x_118:
[----:B-1----:R1:W2:Y:S02]  /*7660*/  SYNCS.PHASECHK.TRANS64.TRYWAIT P1, [R2+URZ+0x68], R5 ;  /* 0x00006805020075a7 */ /* 0x0022a400080211ff */
[----:B--2---:R-:W-:Y:S05]  /*7670*/  @!P1 NANOSLEEP.SYNCS 0x989680 ;  /* 0x009896800000995d */ /* 0x004fea0003900000 */
[----:B------:R-:W2:Y:S02]  /*7680*/  @!P1 SYNCS.PHASECHK.TRANS64 P1, [R2+URZ+0x68], R5 ;  /* 0x00006805020095a7 */ /* 0x000ea400080210ff */
[----:B--2---:R-:W-:Y:S05]  /*7690*/  @!P1 BRA `(.L_x_118) ;  /* 0xfffffffc00f09947 */ /* 0x004fea000383ffff */
[----:B------:R-:W-:Y:S05]  /*76a0*/  BRA `(.L_x_25) ;  /* 0xffffffa800107947 */ /* 0x000fea000383ffff */
.L_x_30:
[----:B-1----:R-:W-:-:S07]  /*76b0*/  MOV R2, UR22 ;  /* 0x0000001600027c02 */ /* 0x002fce0008000f00 */
.L_x_119:
[----:B-1----:R1:W4:Y:S02]  /*76c0*/  SYNCS.PHASECHK.TRANS64.TRYWAIT P1, [R2+URZ+0x110], R3 ;  /* 0x00011003020075a7 */ /* 0x00232400080211ff */
[----:B----4-:R-:W-:Y:S05]  /*76d0*/  @!P1 NANOSLEEP.SYNCS 0x989680 ;  /* 0x009896800000995d */ /* 0x010fea0003900000 */
[----:B------:R-:W4:Y:S02]  /*76e0*/  @!P1 SYNCS.PHASECHK.TRANS64 P1, [R2+URZ+0x110], R3 ;  /* 0x00011003020095a7 */ /* 0x000f2400080210ff */
[----:B----4-:R-:W-:Y:S05]  /*76f0*/  @!P1 BRA `(.L_x_119) ;  /* 0xfffffffc00f09947 */ /* 0x010fea000383ffff */
[----:B------:R-:W-:Y:S05]  /*7700*/  BRA `(.L_x_120) ;  /* 0xffffffa800d07947 */ /* 0x000fea000383ffff */
.L_x_34:
[----:B------:R-:W-:-:S07]  /*7710*/  MOV R0, UR4 ;  /* 0x0000000400007c02 */ /* 0x000fce0008000f00 */
.L_x_121:
[----:B-1----:R1:W4:Y:S02]  /*7720*/  SYNCS.PHASECHK.TRANS64.TRYWAIT P0, [R0+URZ], R3 ;  /* 0x00000003000075a7 */ /* 0x00232400080011ff */
[----:B----4-:R-:W-:Y:S05]  /*7730*/  @!P0 NANOSLEEP.SYNCS 0x989680 ;  /* 0x009896800000895d */ /* 0x010fea0003900000 */
[----:B------:R-:W4:Y:S02]  /*7740*/  @!P0 SYNCS.PHASECHK.TRANS64 P0, [R0+URZ], R3 ;  /* 0x00000003000085a7 */ /* 0x000f2400080010ff */
[----:B----4-:R-:W-:Y:S05]  /*7750*/  @!P0 BRA `(.L_x_121) ;  /* 0xfffffffc00f08947 */ /* 0x010fea000383ffff */
[----:B------:R-:W-:Y:S05]  /*7760*/  BRA `(.L_x_122) ;  /* 0xffffffb000287947 */ /* 0x000fea000383ffff */
.L_x_35:
[----:B------:R-:W-:-:S07]  /*7770*/  MOV R0, UR4 ;  /* 0x0000000400007c02 */ /* 0x000fce0008000f00 */
.L_x_123:
[----:B-1----:R1:W4:Y:S02]  /*7780*/  SYNCS.PHASECHK.TRANS64.TRYWAIT P0, [R0+URZ], R3 ;  /* 0x00000003000075a7 */ /* 0x00232400080011ff */
[----:B----4-:R-:W-:Y:S05]  /*7790*/  @!P0 NANOSLEEP.SYNCS 0x989680 ;  /* 0x009896800000895d */ /* 0x010fea0003900000 */
[----:B------:R-:W4:Y:S02]  /*77a0*/  @!P0 SYNCS.PHASECHK.TRANS64 P0, [R0+URZ], R3 ;  /* 0x00000003000085a7 */ /* 0x000f2400080010ff */
[----:B----4-:R-:W-:Y:S05]  /*77b0*/  @!P0 BRA `(.L_x_123) ;  /* 0xfffffffc00f08947 */ /* 0x010fea000383ffff */
[----:B------:R-:W-:Y:S05]  /*77c0*/  BRA `(.L_x_124) ;  /* 0xffffffb000387947 */ /* 0x000fea000383ffff */
.L_x_36:
[----:B------:R-:W-:-:S07]  /*77d0*/  MOV R0, UR4 ;  /* 0x0000000400007c02 */ /* 0x000fce0008000f00 */
.L_x_125:
[----:B-1----:R1:W4:Y:S02]  /*77e0*/  SYNCS.PHASECHK.TRANS64.TRYWAIT P0, [R0+URZ], R3 ;  /* 0x00000003000075a7 */ /* 0x00232400080011ff */
[----:B----4-:R-:W-:Y:S05]  /*77f0*/  @!P0 NANOSLEEP.SYNCS 0x989680 ;  /* 0x009896800000895d */ /* 0x010fea0003900000 */
[----:B------:R-:W4:Y:S02]  /*7800*/  @!P0 SYNCS.PHASECHK.TRANS64 P0, [R0+URZ], R3 ;  /* 0x00000003000085a7 */ /* 0x000f2400080010ff */
[----:B----4-:R-:W-:Y:S05]  /*7810*/  @!P0 BRA `(.L_x_125) ;  /* 0xfffffffc00f08947 */ /* 0x010fea000383ffff */
[----:B------:R-:W-:Y:S05]  /*7820*/  BRA `(.L_x_126) ;  /* 0xffffffb000487947 */ /* 0x000fea000383ffff */
.L_x_37:
[----:B------:R-:W-:-:S07]  /*7830*/  MOV R0, UR4 ;  /* 0x0000000400007c02 */ /* 0x000fce0008000f00 */
.L_x_127:
[----:B-1----:R1:W4:Y:S02]  /*7840*/  SYNCS.PHASECHK.TRANS64.TRYWAIT P0, [R0+URZ], R3 ;  /* 0x00000003000075a7 */ /* 0x00232400080011ff */
[----:B----4-:R-:W-:Y:S05]  /*7850*/  @!P0 NANOSLEEP.SYNCS 0x989680 ;  /* 0x009896800000895d */ /* 0x010fea0003900000 */
[----:B------:R-:W4:Y:S02]  /*7860*/  @!P0 SYNCS.PHASECHK.TRANS64 P0, [R0+URZ], R3 ;  /* 0x00000003000085a7 */ /* 0x000f2400080010ff */
[----:B----4-:R-:W-:Y:S05]  /*7870*/  @!P0 BRA `(.L_x_127) ;  /* 0xfffffffc00f08947 */ /* 0x010fea000383ffff */
[----:B------:R-:W-:Y:S05]  /*7880*/  BRA `(.L_x_128) ;  /* 0xffffffb000587947 */ /* 0x000fea000383ffff */
.L_x_38:
[----:B------:R-:W-:-:S07]  /*7890*/  MOV R0, UR4 ;  /* 0x0000000400007c02 */ /* 0x000fce0008000f00 */
.L_x_129:
[----:B-1----:R1:W4:Y:S02]  /*78a0*/  SYNCS.PHASECHK.TRANS64.TRYWAIT P0, [R0+URZ], R3 ;  /* 0x00000003000075a7 */ /* 0x00232400080011ff */
[----:B----4-:R-:W-:Y:S05]  /*78b0*/  @!P0 NANOSLEEP.SYNCS 0x989680 ;  /* 0x009896800000895d */ /* 0x010fea0003900000 */
[----:B------:R-:W4:Y:S02]  /*78c0*/  @!P0 SYNCS.PHASECHK.TRANS64 P0, [R0+URZ], R3 ;  /* 0x00000003000085a7 */ /* 0x000f2400080010ff */
[----:B----4-:R-:W-:Y:S05]  /*78d0*/  @!P0 BRA `(.L_x_129) ;  /* 0xfffffffc00f08947 */ /* 0x010fea000383ffff */
[----:B------:R-:W-:Y:S05]  /*78e0*/  BRA `(.L_x_130) ;  /* 0xffffffb000687947 */ /* 0x000fea000383ffff */
.L_x_39:
[----:B------:R-:W-:-:S07]  /*78f0*/  MOV R0, UR4 ;  /* 0x0000000400007c02 */ /* 0x000fce0008000f00 */
.L_x_131:
[----:B-1----:R1:W4:Y:S02]  /*7900*/  SYNCS.PHASECHK.TRANS64.TRYWAIT P0, [R0+URZ], R3 ;  /* 0x00000003000075a7 */ /* 0x00232400080011ff */
[----:B----4-:R-:W-:Y:S05]  /*7910*/  @!P0 NANOSLEEP.SYNCS 0x989680 ;  /* 0x009896800000895d */ /* 0x010fea0003900000 */
[----:B------:R-:W4:Y:S02]  /*7920*/  @!P0 SYNCS.PHASECHK.TRANS64 P0, [R0+URZ], R3 ;  /* 0x00000003000085a7 */ /* 0x000f2400080010ff */
[----:B----4-:R-:W-:Y:S05]  /*7930*/  @!P0 BRA `(.L_x_131) ;  /* 0xfffffffc00f08947 */ /* 0x010fea000383ffff */
[----:B------:R-:W-:Y:S05]  /*7940*/  BRA `(.L_x_132) ;  /* 0xffffffb000787947 */ /* 0x000fea000383ffff */
.L_x_40:
[----:B------:R-:W-:-:S07]  /*7950*/  MOV R0, UR4 ;  /* 0x0000000400007c02 */ /* 0x000fce0008000f00 */
.L_x_133:
[----:B-1----:R1:W4:Y:S02]  /*7960*/  SYNCS.PHASECHK.TRANS64.TRYWAIT P0, [R0+URZ], R3 ;  /* 0x00000003000075a7 */ /* 0x00232400080011ff */
[----:B----4-:R-:W-:Y:S05]  /*7970*/  @!P0 NANOSLEEP.SYNCS 0x989680 ;  /* 0x009896800000895d */ /* 0x010fea0003900000 */
[----:B------:R-:W4:Y:S02]  /*7980*/  @!P0 SYNCS.PHASECHK.TRANS64 P0, [R0+URZ], R3 ;  /* 0x00000003000085a7 */ /* 0x000f2400080010ff */
[----:B----4-:R-:W-:Y:S05]  /*7990*/  @!P0 BRA `(.L_x_133) ;  /* 0xfffffffc00f08947 */ /* 0x010fea000383ffff */
[----:B------:R-:W-:Y:S05]  /*79a0*/  BRA `(.L_x_134) ;  /* 0xffffffb000887947 */ /* 0x000fea000383ffff */
.L_x_41:
[----:B------:R-:W-:-:S07]  /*79b0*/  MOV R0, UR4 ;  /* 0x0000000400007c02 */ /* 0x000fce0008000f00 */
.L_x_135:
[----:B-1----:R1:W4:Y:S02]  /*79c0*/  SYNCS.PHASECHK.TRANS64.TRYWAIT P0, [R0+URZ], R3 ;  /* 0x00000003000075a7 */ /* 0x00232400080011ff */
[----:B----4-:R-:W-:Y:S05]  /*79d0*/  @!P0 NANOSLEEP.SYNCS 0x989680 ;  /* 0x009896800000895d */ /* 0x010fea0003900000 */
[----:B------:R-:W4:Y:S02]  /*79e0*/  @!P0 SYNCS.PHASECHK.TRANS64 P0, [R0+URZ], R3 ;  /* 0x00000003000085a7 */ /* 0x000f2400080010ff */
[----:B----4-:R-:W-:Y:S05]  /*79f0*/  @!P0 BRA `(.L_x_135) ;  /* 0xfffffffc00f08947 */ /* 0x010fea000383ffff */
[----:B------:R-:W-:Y:S05]  /*7a00*/  BRA `(.L_x_136) ;  /* 0xffffffb000987947 */ /* 0x000fea000383ffff */
.L_x_42:
[----:B------:R-:W-:-:S07]  /*7a10*/  MOV R0, UR4 ;  /* 0x0000000400007c02 */ /* 0x000fce0008000f00 */
.L_x_137:
[----:B-1----:R1:W4:Y:S02]  /*7a20*/  SYNCS.PHASECHK.TRANS64.TRYWAIT P0, [R0+URZ], R3 ;  /* 0x00000003000075a7 */ /* 0x00232400080011ff */
[----:B----4-:R-:W-:Y:S05]  /*7a30*/  @!P0 NANOSLEEP.SYNCS 0x989680 ;  /* 0x009896800000895d */ /* 0x010fea0003900000 */
[----:B------:R-:W4:Y:S02]  /*7a40*/  @!P0 SYNCS.PHASECHK.TRANS64 P0, [R0+URZ], R3 ;  /* 0x00000003000085a7 */ /* 0x000f2400080010ff */
[----:B----4-:R-:W-:Y:S05]  /*7a50*/  @!P0 BRA `(.L_x_137) ;  /* 0xfffffffc00f08947 */ /* 0x010fea000383ffff */
[----:B------:R-:W-:Y:S05]  /*7a60*/  BRA `(.L_x_138) ;  /* 0xffffffb000a87947 */ /* 0x000fea000383ffff */
.L_x_43:
[----:B------:R-:W-:-:S07]  /*7a70*/  MOV R0, UR4 ;  /* 0x0000000400007c02 */ /* 0x000fce0008000f00 */
.L_x_139:
[----:B-1----:R1:W4:Y:S02]  /*7a80*/  SYNCS.PHASECHK.TRANS64.TRYWAIT P0, [R0+URZ], R3 ;  /* 0x00000003000075a7 */ /* 0x00232400080011ff */
[----:B----4-:R-:W-:Y:S05]  /*7a90*/  @!P0 NANOSLEEP.SYNCS 0x989680 ;  /* 0x009896800000895d */ /* 0x010fea0003900000 */
[----:B------:R-:W4:Y:S02]  /*7aa0*/  @!P0 SYNCS.PHASECHK.TRANS64 P0, [R0+URZ], R3 ;  /* 0x00000003000085a7 */ /* 0x000f2400080010ff */
[----:B----4-:R-:W-:Y:S05]  /*7ab0*/  @!P0 BRA `(.L_x_139) ;  /* 0xfffffffc00f08947 */ /* 0x010fea000383ffff */
[----:B------:R-:W-:Y:S05]  /*7ac0*/  BRA `(.L_x_140) ;  /* 0xffffffb000b87947 */ /* 0x000fea000383ffff */
.L_x_44:
[----:B------:R-:W-:-:S07]  /*7ad0*/  MOV R0, UR4 ;  /* 0x0000000400007c02 */ /* 0x000fce0008000f00 */
.L_x_141:
[----:B-1----:R1:W4:Y:S02]  /*7ae0*/  SYNCS.PHASECHK.TRANS64.TRYWAIT P0, [R0+URZ], R3 ;  /* 0x00000003000075a7 */ /* 0x00232400080011ff */
[----:B----4-:R-:W-:Y:S05]  /*7af0*/  @!P0 NANOSLEEP.SYNCS 0x989680 ;  /* 0x009896800000895d */ /* 0x010fea0003900000 */
[----:B------:R-:W4:Y:S02]  /*7b00*/  @!P0 SYNCS.PHASECHK.TRANS64 P0, [R0+URZ], R3 ;  /* 0x00000003000085a7 */ /* 0x000f2400080010ff */
[----:B----4-:R-:W-:Y:S05]  /*7b10*/  @!P0 BRA `(.L_x_141) ;  /* 0xfffffffc00f08947 */ /* 0x010fea000383ffff */
[----:B------:R-:W-:Y:S05]  /*7b20*/  BRA `(.L_x_142) ;  /* 0xffffffb000c87947 */ /* 0x000fea000383ffff */
.L_x_45:
[----:B------:R-:W-:-:S07]  /*7b30*/  MOV R0, UR4 ;  /* 0x0000000400007c02 */ /* 0x000fce0008000f00 */
.L_x_143:
[----:B-1----:R1:W4:Y:S02]  /*7b40*/  SYNCS.PHASECHK.TRANS64.TRYWAIT P0, [R0+URZ], R3 ;  /* 0x00000003000075a7 */ /* 0x00232400080011ff */
[----:B----4-:R-:W-:Y:S05]  /*7b50*/  @!P0 NANOSLEEP.SYNCS 0x989680 ;  /* 0x009896800000895d */ /* 0x010fea0003900000 */
[----:B------:R-:W4:Y:S02]  /*7b60*/  @!P0 SYNCS.PHASECHK.TRANS64 P0, [R0+URZ], R3 ;  /* 0x00000003000085a7 */ /* 0x000f2400080010ff */
[----:B----4-:R-:W-:Y:S05]  /*7b70*/  @!P0 BRA `(.L_x_143) ;  /* 0xfffffffc00f08947 */ /* 0x010fea000383ffff */
[----:B------:R-:W-:Y:S05]  /*7b80*/  BRA `(.L_x_144) ;  /* 0xffffffb000d87947 */ /* 0x000fea000383ffff */
.L_x_48:
[----:B------:R-:W-:-:S07]  /*7b90*/  MOV R4, UR45 ;  /* 0x0000002d00047c02 */ /* 0x000fce0008000f00 */
.L_x_145:
[----:B-1----:R1:W2:Y:S02]  /*7ba0*/  SYNCS.PHASECHK.TRANS64.TRYWAIT P1, [R4+URZ+0x118], R7 ;  /* 0x00011807040075a7 */ /* 0x0022a400080211ff */
[----:B--2---:R-:W-:Y:S05]  /*7bb0*/  @!P1 NANOSLEEP.SYNCS 0x989680 ;  /* 0x009896800000995d */ /* 0x004fea0003900000 */
[----:B------:R-:W2:Y:S02]  /*7bc0*/  @!P1 SYNCS.PHASECHK.TRANS64 P1, [R4+URZ+0x118], R7 ;  /* 0x00011807040095a7 */ /* 0x000ea400080210ff */
[----:B--2---:R-:W-:Y:S05]  /*7bd0*/  @!P1 BRA `(.L_x_145) ;  /* 0xfffffffc00f09947 */ /* 0x004fea000383ffff */
[----:B------:R-:W-:Y:S05]  /*7be0*/  BRA `(.L_x_146) ;  /* 0xffffffb400407947 */ /* 0x000fea000383ffff */
.L_x_49:
[----:B-1----:R-:W-:-:S07]  /*7bf0*/  MOV R4, UR45 ;  /* 0x0000002d00047c02 */ /* 0x002fce0008000f00 */
.L_x_147:
[----:B-1----:R1:W2:Y:S02]  /*7c00*/  SYNCS.PHASECHK.TRANS64.TRYWAIT P1, [R4+URZ+0x110], R5 ;  /* 0x00011005040075a7 */ /* 0x0022a400080211ff */
[----:B--2---:R-:W-:Y:S05]  /*7c10*/  @!P1 NANOSLEEP.SYNCS 0x989680 ;  /* 0x009896800000995d */ /* 0x004fea0003900000 */
[----:B------:R-:W2:Y:S02]  /*7c20*/  @!P1 SYNCS.PHASECHK.TRANS64 P1, [R4+URZ+0x110], R5 ;  /* 0x00011005040095a7 */ /* 0x000ea400080210ff */
[----:B--2---:R-:W-:Y:S05]  /*7c30*/  @!P1 BRA `(.L_x_147) ;  /* 0xfffffffc00f09947 */ /* 0x004fea000383ffff */
[----:B------:R-:W-:Y:S05]  /*7c40*/  BRA `(.L_x_148) ;  /* 0xffffffb400487947 */ /* 0x000fea000383ffff */
.L_x_57:
[----:B------:R-:W-:-:S07]  /*7c50*/  MOV R0, UR6 ;  /* 0x0000000600007c02 */ /* 0x000fce0008000f00 */
.L_x_149:
[----:B-1----:R1:W2:Y:S02]  /*7c60*/  SYNCS.PHASECHK.TRANS64.TRYWAIT P0, [R0+URZ+0x110], R5 ;  /* 0x00011005000075a7 */ /* 0x0022a400080011ff */
[----:B--2---:R-:W-:Y:S05]  /*7c70*/  @!P0 NANOSLEEP.SYNCS 0x989680 ;  /* 0x009896800000895d */ /* 0x004fea0003900000 */
[----:B------:R-:W2:Y:S02]  /*7c80*/  @!P0 SYNCS.PHASECHK.TRANS64 P0, [R0+URZ+0x110], R5 ;  /* 0x00011005000085a7 */ /* 0x000ea400080010ff */
[----:B--2---:R-:W-:Y:S05]  /*7c90*/  @!P0 BRA `(.L_x_149) ;  /* 0xfffffffc00f08947 */ /* 0x004fea000383ffff */
[----:B------:R-:W-:Y:S05]  /*7ca0*/  BRA `(.L_x_150) ;  /* 0xffffffb800cc7947 */ /* 0x000fea000383ffff */
.L_x_58:
[----:B------:R-:W-:-:S07]  /*7cb0*/  MOV R5, UR8 ;  /* 0x0000000800057c02 */ /* 0x000fce0008000f00 */
.L_x_151:
[----:B-1----:R1:W2:Y:S02]  /*7cc0*/  SYNCS.PHASECHK.TRANS64.TRYWAIT P0, [R5+URZ+0x130], R0 ;  /* 0x00013000050075a7 */ /* 0x0022a400080011ff */
[----:B--2---:R-:W-:Y:S05]  /*7cd0*/  @!P0 NANOSLEEP.SYNCS 0x989680 ;  /* 0x009896800000895d */ /* 0x004fea0003900000 */
[----:B------:R-:W2:Y:S02]  /*7ce0*/  @!P0 SYNCS.PHASECHK.TRANS64 P0, [R5+URZ+0x130], R0 ;  /* 0x00013000050085a7 */ /* 0x000ea400080010ff */
[----:B--2---:R-:W-:Y:S05]  /*7cf0*/  @!P0 BRA `(.L_x_151) ;  /* 0xfffffffc00f08947 */ /* 0x004fea000383ffff */
[----:B------:R-:W-:Y:S05]  /*7d00*/  BRA `(.L_x_152) ;  /* 0xffffffb800e87947 */ /* 0x000fea000383ffff */
.L_x_61:
[----:B-1----:R-:W-:Y:S07]  /*7d10*/  MOV R0, UR7 ;  /* 0x0000000700007c02 */ /* 0x002fee0008000f00 */
.L_x_153:
[----:B-1----:R1:W2:Y:S02]  /*7d20*/  SYNCS.PHASECHK.TRANS64.TRYWAIT P0, [R0+URZ], R5 ;  /* 0x00000005000075a7 */ /* 0x0022a400080011ff */
[----:B--2---:R-:W-:Y:S05]  /*7d30*/  @!P0 NANOSLEEP.SYNCS 0x989680 ;  /* 0x009896800000895d */ /* 0x004fea0003900000 */
[----:B------:R-:W2:Y:S02]  /*7d40*/  @!P0 SYNCS.PHASECHK.TRANS64 P0, [R0+URZ], R5 ;  /* 0x00000005000085a7 */ /* 0x000ea400080010ff */
[----:B--2---:R-:W-:Y:S05]  /*7d50*/  @!P0 BRA `(.L_x_153) ;  /* 0xfffffffc00f08947 */ /* 0x004fea000383ffff */
[----:B------:R-:W-:Y:S05]  /*7d60*/  BRA `(.L_x_60) ;  /* 0xffffffbc000c7947 */ /* 0x000fea000383ffff */
.L_x_64:
[----:B------:R-:W-:-:S07]  /*7d70*/  MOV R0, UR5 ;  /* 0x0000000500007c02 */ /* 0x000fce0008000f00 */
.L_x_154:
[----:B-1----:R1:W3:Y:S02]  /*7d80*/  SYNCS.PHASECHK.TRANS64.TRYWAIT P0, [R0+URZ], R3 ;  /* 0x00000003000075a7 */ /* 0x0022e400080011ff */
[----:B---3--:R-:W-:Y:S05]  /*7d90*/  @!P0 NANOSLEEP.SYNCS 0x989680 ;  /* 0x009896800000895d */ /* 0x008fea0003900000 */
[----:B------:R-:W3:Y:S02]  /*7da0*/  @!P0 SYNCS.PHASECHK.TRANS64 P0, [R0+URZ], R3 ;  /* 0x00000003000085a7 */ /* 0x000ee400080010ff */
[----:B---3--:R-:W-:Y:S05]  /*7db0*/  @!P0 BRA `(.L_x_154) ;  /* 0xfffffffc00f08947 */ /* 0x008fea000383ffff */
[----:B------:R-:W-:Y:S05]  /*7dc0*/  BRA `(.L_x_155) ;  /* 0xffffffc000007947 */ /* 0x000fea000383ffff */
.L_x_65:
[----:B------:R-:W-:-:S07]  /*7dd0*/  MOV R0, UR7 ;  /* 0x0000000700007c02 */ /* 0x000fce0008000f00 */
.L_x_156:
[----:B-1----:R1:W3:Y:S02]  /*7de0*/  SYNCS.PHASECHK.TRANS64.TRYWAIT P0, [R0+URZ], R3 ;  /* 0x00000003000075a7 */ /* 0x0022e400080011ff */
[----:B---3--:R-:W-:Y:S05]  /*7df0*/  @!P0 NANOSLEEP.SYNCS 0x989680 ;  /* 0x009896800000895d */ /* 0x008fea0003900000 */
[----:B------:R-:W3:Y:S02]  /*7e00*/  @!P0 SYNCS.PHASECHK.TRANS64 P0, [R0+URZ], R3 ;  /* 0x00000003000085a7 */ /* 0x000ee400080010ff */
[----:B---3--:R-:W-:Y:S05]  /*7e10*/  @!P0 BRA `(.L_x_156) ;  /* 0xfffffffc00f08947 */ /* 0x008fea000383ffff */
[----:B------:R-:W-:Y:S05]  /*7e20*/  BRA `(.L_x_157) ;  /* 0xffffffc0000c7947 */ /* 0x000fea000383ffff */
.L_x_70:
[----:B------:R-:W-:Y:S07]  /*7e30*/  MOV R0, UR7 ;  /* 0x0000000700007c02 */ /* 0x000fee0008000f00 */
.L_x_158:
[----:B--2---:R2:W3:Y:S02]  /*7e40*/  SYNCS.PHASECHK.TRANS64.TRYWAIT P0, [R0+URZ+0x110], R3 ;  /* 0x00011003000075a7 */ /* 0x0044e400080011ff */
[----:B---3--:R-:W-:Y:S05]  /*7e50*/  @!P0 NANOSLEEP.SYNCS 0x989680 ;  /* 0x009896800000895d */ /* 0x008fea0003900000 */
[----:B------:R-:W3:Y:S02]  /*7e60*/  @!P0 SYNCS.PHASECHK.TRANS64 P0, [R0+URZ+0x110], R3 ;  /* 0x00011003000085a7 */ /* 0x000ee400080010ff */
[----:B---3--:R-:W-:Y:S05]  /*7e70*/  @!P0 BRA `(.L_x_158) ;  /* 0xfffffffc00f08947 */ /* 0x008fea000383ffff */
[----:B------:R-:W-:Y:S05]  /*7e80*/  BRA `(.L_x_159) ;  /* 0xffffffc4001c7947 */ /* 0x000fea000383ffff */
.L_x_73:
[----:B------:R-:W-:Y:S07]  /*7e90*/  MOV R0, UR7 ;  /* 0x0000000700007c02 */ /* 0x000fee0008000f00 */
.L_x_160:
[----:B--2---:R2:W3:Y:S02]  /*7ea0*/  SYNCS.PHASECHK.TRANS64.TRYWAIT P0, [R0+URZ+0x108], R3 ;  /* 0x00010803000075a7 */ /* 0x0044e400080011ff */
[----:B---3--:R-:W-:Y:S05]  /*7eb0*/  @!P0 NANOSLEEP.SYNCS 0x989680 ;  /* 0x009896800000895d */ /* 0x008fea0003900000 */
[----:B------:R-:W3:Y:S02]  /*7ec0*/  @!P0 SYNCS.PHASECHK.TRANS64 P0, [R0+URZ+0x108], R3 ;  /* 0x00010803000085a7 */ /* 0x000ee400080010ff */
[----:B---3--:R-:W-:Y:S05]  /*7ed0*/  @!P0 BRA `(.L_x_160) ;  /* 0xfffffffc00f08947 */ /* 0x008fea000383ffff */
[----:B------:R-:W-:Y:S05]  /*7ee0*/  BRA `(.L_x_72) ;  /* 0xffffffc400f47947 */ /* 0x000fea000383ffff */
.L_x_76:
[----:B------:R-:W-:Y:S07]  /*7ef0*/  MOV R3, UR17 ;  /* 0x0000001100037c02 */ /* 0x000fee0008000f00 */
.L_x_161:
[----:B-1----:R1:W2:Y:S02]  /*7f00*/  SYNCS.PHASECHK.TRANS64.TRYWAIT P0, [R3+URZ+0xe8], R0 ;  /* 0x0000e800030075a7 */ /* 0x0022a400080011ff */
[----:B--2---:R-:W-:Y:S05]  /*7f10*/  @!P0 NANOSLEEP.SYNCS 0x989680 ;  /* 0x009896800000895d */ /* 0x004fea0003900000 */
[----:B------:R-:W2:Y:S02]  /*7f20*/  @!P0 SYNCS.PHASECHK.TRANS64 P0, [R3+URZ+0xe8], R0 ;  /* 0x0000e800030085a7 */ /* 0x000ea400080010ff */
[----:B--2---:R-:W-:Y:S05]  /*7f30*/  @!P0 BRA `(.L_x_161) ;  /* 0xfffffffc00f08947 */ /* 0x004fea000383ffff */
[----:B------:R-:W-:Y:S05]  /*7f40*/  BRA `(.L_x_162) ;  /* 0xffffffc800b07947 */ /* 0x000fea000383ffff */
.L_x_77:
[----:B------:R-:W-:Y:S07]  /*7f50*/  MOV R3, UR14 ;  /* 0x0000000e00037c02 */ /* 0x000fee0008000f00 */
.L_x_163:
[----:B-1----:R1:W2:Y:S02]  /*7f60*/  SYNCS.PHASECHK.TRANS64.TRYWAIT P0, [R3+URZ+0xe8], R12 ;  /* 0x0000e80c030075a7 */ /* 0x0022a400080011ff */
[----:B--2---:R-:W-:Y:S05]  /*7f70*/  @!P0 NANOSLEEP.SYNCS 0x989680 ;  /* 0x009896800000895d */ /* 0x004fea0003900000 */
[----:B------:R-:W2:Y:S02]  /*7f80*/  @!P0 SYNCS.PHASECHK.TRANS64 P0, [R3+URZ+0xe8], R12 ;  /* 0x0000e80c030085a7 */ /* 0x000ea400080010ff */
[----:B--2---:R-:W-:Y:S05]  /*7f90*/  @!P0 BRA `(.L_x_163) ;  /* 0xfffffffc00f08947 */ /* 0x004fea000383ffff */
[----:B------:R-:W-:Y:S05]  /*7fa0*/  BRA `(.L_x_164) ;  /* 0xffffffcc00487947 */ /* 0x000fea000383ffff */
.L_x_79:
[----:B------:R-:W-:-:S07]  /*7fb0*/  MOV R0, UR4 ;  /* 0x0000000400007c02 */ /* 0x000fce0008000f00 */
.L_x_165:
[----:B-1----:R1:W3:Y:S02]  /*7fc0*/  SYNCS.PHASECHK.TRANS64.TRYWAIT P0, [R0+URZ], R3 ;  /* 0x00000003000075a7 */ /* 0x0022e400080011ff */
[----:B---3--:R-:W-:Y:S05]  /*7fd0*/  @!P0 NANOSLEEP.SYNCS 0x989680 ;  /* 0x009896800000895d */ /* 0x008fea0003900000 */
[----:B------:R-:W3:Y:S02]  /*7fe0*/  @!P0 SYNCS.PHASECHK.TRANS64 P0, [R0+URZ], R3 ;  /* 0x00000003000085a7 */ /* 0x000ee400080010ff */
[----:B---3--:R-:W-:Y:S05]  /*7ff0*/  @!P0 BRA `(.L_x_165) ;  /* 0xfffffffc00f08947 */ /* 0x008fea000383ffff */
[----:B------:R-:W-:Y:S05]  /*8000*/  BRA `(.L_x_166) ;  /* 0xffffffcc00c07947 */ /* 0x000fea000383ffff */
.L_x_80:
[----:B-1----:R1:W3:Y:S02]  /*8010*/  SYNCS.PHASECHK.TRANS64.TRYWAIT P0, [R2+URZ], R3 ;  /* 0x00000003020075a7 */ /* 0x0022e400080011ff */
[----:B---3--:R-:W-:Y:S05]  /*8020*/  @!P0 NANOSLEEP.SYNCS 0x989680 ;  /* 0x009896800000895d */ /* 0x008fea0003900000 */
[----:B------:R-:W3:Y:S02]  /*8030*/  @!P0 SYNCS.PHASECHK.TRANS64 P0, [R2+URZ], R3 ;  /* 0x00000003020085a7 */ /* 0x000ee400080010ff */
[----:B---3--:R-:W-:Y:S05]  /*8040*/  @!P0 BRA `(.L_x_80) ;  /* 0xfffffffc00f08947 */ /* 0x008fea000383ffff */
[----:B------:R-:W-:Y:S05]  /*8050*/  BRA `(.L_x_167) ;  /* 0xffffffcc00ec7947 */ /* 0x000fea000383ffff */
.L_x_82:
[----:B------:R-:W-:Y:S07]  /*8060*/  MOV R0, UR52 ;  /* 0x0000003400007c02 */ /* 0x000fee0008000f00 */
.L_x_168:
[----:B-1----:R1:W2:Y:S02]  /*8070*/  SYNCS.PHASECHK.TRANS64.TRYWAIT P0, [R0+URZ+0x110], R3 ;  /* 0x00011003000075a7 */ /* 0x0022a400080011ff */
[----:B--2---:R-:W-:Y:S05]  /*8080*/  @!P0 NANOSLEEP.SYNCS 0x989680 ;  /* 0x009896800000895d */ /* 0x004fea0003900000 */
[----:B------:R-:W2:Y:S02]  /*8090*/  @!P0 SYNCS.PHASECHK.TRANS64 P0, [R0+URZ+0x110], R3 ;  /* 0x00011003000085a7 */ /* 0x000ea400080010ff */
[----:B--2---:R-:W-:Y:S05]  /*80a0*/  @!P0 BRA `(.L_x_168) ;  /* 0xfffffffc00f08947 */ /* 0x004fea000383ffff */
[----:B------:R-:W-:Y:S05]  /*80b0*/  BRA `(.L_x_169) ;  /* 0xffffffd000cc7947 */ /* 0x000fea000383ffff */
.L_x_92:
[----:B-1----:R1:W2:Y:S02]  /*80c0*/  SYNCS.PHASECHK.TRANS64.TRYWAIT P1, [R0+URZ+0xd0], R5 ;  /* 0x0000d005000075a7 */ /* 0x0022a400080211ff */
[----:B--2---:R-:W-:Y:S05]  /*80d0*/  @!P1 NANOSLEEP.SYNCS 0x989680 ;  /* 0x009896800000995d */ /* 0x004fea0003900000 */
[----:B------:R-:W2:Y:S02]  /*80e0*/  @!P1 SYNCS.PHASECHK.TRANS64 P1, [R0+URZ+0xd0], R5 ;  /* 0x0000d005000095a7 */ /* 0x000ea400080210ff */
[----:B--2---:R-:W-:Y:S05]  /*80f0*/  @!P1 BRA `(.L_x_92) ;  /* 0xfffffffc00f09947 */ /* 0x004fea000383ffff */
[----:B------:R-:W-:Y:S05]  /*8100*/  BRA `(.L_x_91) ;  /* 0xffffffdc00c47947 */ /* 0x000fea000383ffff */
.L_x_94:
[----:B-1----:R1:W4:Y:S02]  /*8110*/  SYNCS.PHASECHK.TRANS64.TRYWAIT P0, [R84+URZ+0x120], R3 ;  /* 0x00012003540075a7 */ /* 0x00232400080011ff */
[----:B----4-:R-:W-:Y:S05]  /*8120*/  @!P0 NANOSLEEP.SYNCS 0x989680 ;  /* 0x009896800000895d */ /* 0x010fea0003900000 */
[----:B------:R-:W4:Y:S02]  /*8130*/  @!P0 SYNCS.PHASECHK.TRANS64 P0, [R84+URZ+0x120], R3 ;  /* 0x00012003540085a7 */ /* 0x000f2400080010ff */
[----:B----4-:R-:W-:Y:S05]  /*8140*/  @!P0 BRA `(.L_x_94) ;  /* 0xfffffffc00f08947 */ /* 0x010fea000383ffff */
[----:B------:R-:W-:Y:S05]  /*8150*/  BRA `(.L_x_93) ;  /* 0xffffffe000187947 */ /* 0x000fea000383ffff */
.L_x_105:
[----:B--2---:R2:W3:Y:S02]  /*8160*/  SYNCS.PHASECHK.TRANS64.TRYWAIT P0, [R3+URZ+0xd0], R4 ;  /* 0x0000d004030075a7 */ /* 0x0044e400080011ff */
[----:B---3--:R-:W-:Y:S05]  /*8170*/  @!P0 NANOSLEEP.SYNCS 0x989680 ;  /* 0x009896800000895d */ /* 0x008fea0003900000 */
[----:B------:R-:W3:Y:S02]  /*8180*/  @!P0 SYNCS.PHASECHK.TRANS64 P0, [R3+URZ+0xd0], R4 ;  /* 0x0000d004030085a7 */ /* 0x000ee400080010ff */
[----:B---3--:R-:W-:Y:S05]  /*8190*/  @!P0 BRA `(.L_x_105) ;  /* 0xfffffffc00f08947 */ /* 0x008fea000383ffff */
[----:B------:R-:W-:Y:S05]  /*81a0*/  BRA `(.L_x_104) ;  /* 0xffffffe800347947 */ /* 0x000fea000383ffff */
        .weak           $__internal_0_$__cuda_sm10x_tcgen05_guardrail_trap_col_being_dealloced_not_returned_by_alloc
        .type           $__internal_0_$__cuda_sm10x_tcgen05_guardrail_trap_col_being_dealloced_not_returned_by_alloc,@function
        .size           $__internal_0_$__cuda_sm10x_tcgen05_guardrail_trap_col_being_dealloced_not_returned_by_alloc,($__internal_1_$__cuda_sm10x_tcgen05_guardrail_trap_phase_invalid_during_alloc - $__internal_0_$__cuda_sm10x_tcgen05_guardrail_trap_col_being_dealloced_not_returned_by_alloc)
$__internal_0_$__cuda_sm10x_tcgen05_guardrail_trap_col_being_dealloced_not_returned_by_alloc:
[----:B------:R-:W-:Y:S05]  /*81b0*/  BPT.TRAP 0x1 ;  /* 0x000000040000795c */ /* 0x000fea0000300000 */
[----:B------:R-:W-:-:S04]  /*81c0*/  MOV R3, 0x0 ;  /* 0x0000000000037802 */ /* 0x000fc80000000f00 */
[----:B------:R-:W-:Y:S05]  /*81d0*/  RET.REL.NODEC R2 `(_ZN7cutlass13device_kernelINS_4conv6kernel13ConvUniversalINS1_16ConvProblemShapeILNS1_8OperatorE0ELi2EEENS1_10collective14CollectiveConvINS1_47MainloopSm100TmaUmmaWarpSpecializedImplicitGemmILS5_0ELi13ELi2ELi1ELi2EN4cute5tupleIJNSA_1CILi1EEESD_SD_EEEEENSB_IJNSC_ILi64EEESG_NSB_IJSG_EEEEEENS_10bfloat16_tESJ_NSA_8TiledMMAINSA_8MMA_AtomIJNSA_20SM100_MMA_F16BF16_SSISJ_SJ_fLi64ELi64ELNSA_4UMMA5MajorE0ELSO_0ELNSN_7ScaleInE0ELSP_0EEEEEENSA_6LayoutISE_NSB_IJNSC_ILi0EEEST_ST_EEEEENSB_IJNSA_10UnderscoreESW_SW_EEEEENS7_6detail27Sm100ImplicitGemmTileTraitsINSA_20SM90_TMA_LOAD_IM2COLENSA_14ComposedLayoutINSA_7SwizzleILi3ELi4ELi3EEENSA_18smem_ptr_flag_bitsILi16EEENSS_INSB_IJNSC_ILi8EEESG_EEENSB_IJSG_SD_EEEEEEEvEENS10_INSA_13SM90_TMA_LOADES1B_vEEEENS_8epilogue10collective18CollectiveEpilogueINS1G_23Sm100TmaWarpSpecializedILi3ELi2ELi16ELb1ELb0EEEJSI_NSB_IJNSS_ISG_SD_EENSS_INSC_ILi32EEESD_EEEEESJ_NSB_IJNSB_IJlllEEESD_ST_EEESJ_S1Q_NS1G_6fusion15FusionCallbacksIS1K_NS1R_17LinearCombinationISJ_fSJ_fLNS_15FloatRoundStyleE2EEESI_S1O_JEEENSA_5SM1004TMEM4LOAD26SM100_TMEM_LOAD_16dp256b4xES11_NS12_INS13_ILi2ELi4ELi3EEES16_NSS_INSB_IJS17_S1M_EEENSB_IJS1M_SD_EEEEEEENSA_17SM75_U32x4_LDSM_NENSA_21SM90_TMA_STORE_IM2COLES25_NSA_17SM90_U32x4_STSM_NENSA_39AutoVectorizingCopyWithAssumedAlignmentILi128EEEEEEvvEEEEvNT_6ParamsE) ;  /* 0xffffff7c02887950 */ /* 0x000fea0003c3ffff */
        .weak           $__internal_1_$__cuda_sm10x_tcgen05_guardrail_trap_phase_invalid_during_alloc
        .type           $__internal_1_$__cuda_sm10x_tcgen05_guardrail_trap_phase_invalid_during_alloc,@function
        .size           $__internal_1_$__cuda_sm10x_tcgen05_guardrail_trap_phase_invalid_during_alloc,($__internal_2_$__cuda_sm10x_tcgen05_guardrail_trap_unallocated_columns_being_dealloced - $__internal_1_$__cuda_sm10x_tcgen05_guardrail_trap_phase_invalid_during_alloc)
$__internal_1_$__cuda_sm10x_tcgen05_guardrail_trap_phase_invalid_during_alloc:
[----:B------:R-:W-:Y:S05]  /*81e0*/  BPT.TRAP 0x1 ;  /* 0x000000040000795c */ /* 0x000fea0000300000 */
[----:B------:R-:W-:-:S04]  /*81f0*/  HFMA2 R3, -RZ, RZ, 0, 0 ;  /* 0x00000000ff037431 */ /* 0x000fc800000001ff */
[----:B------:R-:W-:Y:S05]  /*8200*/  RET.REL.NODEC R2 `(_ZN7cutlass13device_kernelINS_4conv6kernel13ConvUniversalINS1_16ConvProblemShapeILNS1_8OperatorE0ELi2EEENS1_10collective14CollectiveConvINS1_47MainloopSm100TmaUmmaWarpSpecializedImplicitGemmILS5_0ELi13ELi2ELi1ELi2EN4cute5tupleIJNSA_1CILi1EEESD_SD_EEEEENSB_IJNSC_ILi64EEESG_NSB_IJSG_EEEEEENS_10bfloat16_tESJ_NSA_8TiledMMAINSA_8MMA_AtomIJNSA_20SM100_MMA_F16BF16_SSISJ_SJ_fLi64ELi64ELNSA_4UMMA5MajorE0ELSO_0ELNSN_7ScaleInE0ELSP_0EEEEEENSA_6LayoutISE_NSB_IJNSC_ILi0EEEST_ST_EEEEENSB_IJNSA_10UnderscoreESW_SW_EEEEENS7_6detail27Sm100ImplicitGemmTileTraitsINSA_20SM90_TMA_LOAD_IM2COLENSA_14ComposedLayoutINSA_7SwizzleILi3ELi4ELi3EEENSA_18smem_ptr_flag_bitsILi16EEENSS_INSB_IJNSC_ILi8EEESG_EEENSB_IJSG_SD_EEEEEEEvEENS10_INSA_13SM90_TMA_LOADES1B_vEEEENS_8epilogue10collective18CollectiveEpilogueINS1G_23Sm100TmaWarpSpecializedILi3ELi2ELi16ELb1ELb0EEEJSI_NSB_IJNSS_ISG_SD_EENSS_INSC_ILi32EEESD_EEEEESJ_NSB_IJNSB_IJlllEEESD_ST_EEESJ_S1Q_NS1G_6fusion15FusionCallbacksIS1K_NS1R_17LinearCombinationISJ_fSJ_fLNS_15FloatRoundStyleE2EEESI_S1O_JEEENSA_5SM1004TMEM4LOAD26SM100_TMEM_LOAD_16dp256b4xES11_NS12_INS13_ILi2ELi4ELi3EEES16_NSS_INSB_IJS17_S1M_EEENSB_IJS1M_SD_EEEEEEENSA_17SM75_U32x4_LDSM_NENSA_21SM90_TMA_STORE_IM2COLES25_NSA_17SM90_U32x4_STSM_NENSA_39AutoVectorizingCopyWithAssumedAlignmentILi128EEEEEEvvEEEEvNT_6ParamsE) ;  /* 0xffffff7c027c7950 */ /* 0x000fea0003c3ffff */
        .weak           $__internal_2_$__cuda_sm10x_tcgen05_guardrail_trap_unallocated_columns_being_dealloced
        .type           $__internal_2_$__cuda_sm10x_tcgen05_guardrail_trap_unallocated_columns_being_dealloced,@function
        .size           $__internal_2_$__cuda_sm10x_tcgen05_guardrail_trap_unallocated_columns_being_dealloced,(.L_x_171 - $__internal_2_$__cuda_sm10x_tcgen05_guardrail_trap_unallocated_columns_being_dealloced)
$__internal_2_$__cuda_sm10x_tcgen05_guardrail_trap_unallocated_columns_being_dealloced:
[----:B------:R-:W-:Y:S05]  /*8210*/  BPT.TRAP 0x1 ;  /* 0x000000040000795c */ /* 0x000fea0000300000 */
[----:B------:R-:W-:-:S04]  /*8220*/  MOV R3, 0x0 ;  /* 0x0000000000037802 */ /* 0x000fc80000000f00 */
[----:B------:R-:W-:Y:S05]  /*8230*/  RET.REL.NODEC R2 `(_ZN7cutlass13device_kernelINS_4conv6kernel13ConvUniversalINS1_16ConvProblemShapeILNS1_8OperatorE0ELi2EEENS1_10collective14CollectiveConvINS1_47MainloopSm100TmaUmmaWarpSpecializedImplicitGemmILS5_0ELi13ELi2ELi1ELi2EN4cute5tupleIJNSA_1CILi1EEESD_SD_EEEEENSB_IJNSC_ILi64EEESG_NSB_IJSG_EEEEEENS_10bfloat16_tESJ_NSA_8TiledMMAINSA_8MMA_AtomIJNSA_20SM100_MMA_F16BF16_SSISJ_SJ_fLi64ELi64ELNSA_4UMMA5MajorE0ELSO_0ELNSN_7ScaleInE0ELSP_0EEEEEENSA_6LayoutISE_NSB_IJNSC_ILi0EEEST_ST_EEEEENSB_IJNSA_10UnderscoreESW_SW_EEEEENS7_6detail27Sm100ImplicitGemmTileTraitsINSA_20SM90_TMA_LOAD_IM2COLENSA_14ComposedLayoutINSA_7SwizzleILi3ELi4ELi3EEENSA_18smem_ptr_flag_bitsILi16EEENSS_INSB_IJNSC_ILi8EEESG_EEENSB_IJSG_SD_EEEEEEEvEENS10_INSA_13SM90_TMA_LOADES1B_vEEEENS_8epilogue10collective18CollectiveEpilogueINS1G_23Sm100TmaWarpSpecializedILi3ELi2ELi16ELb1ELb0EEEJSI_NSB_IJNSS_ISG_SD_EENSS_INSC_ILi32EEESD_EEEEESJ_NSB_IJNSB_IJlllEEESD_ST_EEESJ_S1Q_NS1G_6fusion15FusionCallbacksIS1K_NS1R_17LinearCombinationISJ_fSJ_fLNS_15FloatRoundStyleE2EEESI_S1O_JEEENSA_5SM1004TMEM4LOAD26SM100_TMEM_LOAD_16dp256b4xES11_NS12_INS13_ILi2ELi4ELi3EEES16_NSS_INSB_IJS17_S1M_EEENSB_IJS1M_SD_EEEEEEENSA_17SM75_U32x4_LDSM_NENSA_21SM90_TMA_STORE_IM2COLES25_NSA_17SM90_U32x4_STSM_NENSA_39AutoVectorizingCopyWithAssumedAlignmentILi128EEEEEEvvEEEEvNT_6ParamsE) ;  /* 0xffffff7c02707950 */ /* 0x000fea0003c3ffff */
.L_x_170:
[----:B------:R-:W-:-:S00]  /*8240*/  BRA `(.L_x_170) ;  /* 0xfffffffc00fc7947 */ /* 0x000fc0000383ffff */
[----:B------:R-:W-:-:S00]  /*8250*/  NOP ;  /* 0x0000000000007918 */ /* 0x000fc00000000000 */
        /* <DEDUP_REMOVED lines=10> */
.L_x_171:


//--------------------- .nv.global.init           --------------------------
	.section	.nv.global.init,"aw",@progbits
.nv.global.init:
	.type		$str$29,@object
	.size		$str$29,($str$30 - $str$29)
$str$29:
        /*0000*/ 	.byte	0x28, 0x61, 0x64, 0x64, 0x72, 0x65, 0x73, 0x73, 0x20, 0x26, 0x20, 0x6d, 0x61, 0x73, 0x6b, 0x29
        /*0010*/ 	.byte	0x20, 0x3d, 0x3d, 0x20, 0x30, 0x00
	.type		$str$30,@object
	.size		$str$30,($str$28 - $str$30)
$str$30:
        /*0016*/ 	.byte	0x2f, 0x74, 0x6d, 0x70, 0x2f, 0x63, 0x75, 0x74, 0x6c, 0x61, 0x73, 0x73, 0x5f, 0x73, 0x77, 0x65
        /*0026*/ 	.byte	0x65, 0x70, 0x5f, 0x73, 0x72, 0x63, 0x2f, 0x69, 0x6e, 0x63, 0x6c, 0x75, 0x64, 0x65, 0x2f, 0x63
        /*0036*/ 	.byte	0x75, 0x74, 0x65, 0x2f, 0x70, 0x6f, 0x69, 0x6e, 0x74, 0x65, 0x72, 0x5f, 0x66, 0x6c, 0x61, 0x67
        /*0046*/ 	.byte	0x67, 0x65, 0x64, 0x2e, 0x68, 0x70, 0x70, 0x00
	.type		$str$28,@object
	.size		$str$28,($str$27 - $str$28)
$str$28:
        /*004e*/ 	.byte	0x2f, 0x74, 0x6d, 0x70, 0x2f, 0x63, 0x75, 0x74, 0x6c, 0x61, 0x73, 0x73, 0x5f, 0x73, 0x77, 0x65
        /*005e*/ 	.byte	0x65, 0x70, 0x5f, 0x73, 0x72, 0x63, 0x2f, 0x69, 0x6e, 0x63, 0x6c, 0x75, 0x64, 0x65, 0x2f, 0x63
        /*006e*/ 	.byte	0x75, 0x74, 0x65, 0x2f, 0x61, 0x74, 0x6f, 0x6d, 0x2f, 0x63, 0x6f, 0x70, 0x79, 0x5f, 0x74, 0x72
        /*007e*/ 	.byte	0x61, 0x69, 0x74, 0x73, 0x5f, 0x73, 0x6d, 0x31, 0x30, 0x30, 0x2e, 0x68, 0x70, 0x70, 0x00
	.type		$str$27,@object
	.size		$str$27,(__unnamed_1 - $str$27)
$str$27:
        /*008d*/ 	.byte	0x28, 0x28, 0x75, 0x69, 0x6e, 0x74, 0x33, 0x32, 0x5f, 0x74, 0x28, 0x74, 0x68, 0x72, 0x65, 0x61
        /*009d*/ 	.byte	0x64, 0x49, 0x64, 0x78, 0x2e, 0x78, 0x29, 0x20, 0x2f, 0x20, 0x33, 0x32, 0x29, 0x20, 0x25, 0x20
        /*00ad*/ 	.byte	0x34, 0x29, 0x20, 0x3d, 0x3d, 0x20, 0x28, 0x28, 0x28, 0x74, 0x6d, 0x65, 0x6d, 0x5f, 0x61, 0x64
        /*00bd*/ 	.byte	0x64, 0x72, 0x20, 0x3e, 0x3e, 0x20, 0x31, 0x36, 0x29, 0x20, 0x2f, 0x20, 0x33, 0x32, 0x29, 0x20
        /*00cd*/ 	.byte	0x25, 0x20, 0x34, 0x29, 0x00
	.type		__unnamed_1,@object
	.size		__unnamed_1,(__unnamed_2 - __unnamed_1)
__unnamed_1:
        /*00d2*/ 	.byte	0x61, 0x75, 0x74, 0x6f, 0x20, 0x63, 0x75, 0x74, 0x65, 0x3a, 0x3a, 0x61, 0x73, 0x5f, 0x70, 0x6f
        /* <DEDUP_REMOVED lines=24> */
        /*0262*/ 	.byte	0x30, 0x34, 0x38, 0x3e, 0x3e, 0x3e, 0x3e, 0x5d, 0x00
	.type		__unnamed_2,@object
	.size		__unnamed_2,(.L_2 - __unnamed_2)
__unnamed_2:
        /* <DEDUP_REMOVED lines=45> */
        /*053b*/ 	.byte	0x3e, 0x3e, 0x3e, 0x5d, 0x00
.L_2:


//--------------------- .nv.shared._ZN7cutlass13device_kernelINS_4conv6kernel13ConvUniversalINS1_16ConvProblemShapeILNS1_8OperatorE0ELi2EEENS1_10collective14CollectiveConvINS1_47MainloopSm100TmaUmmaWarpSpecializedImplicitGemmILS5_0ELi13ELi2ELi1ELi2EN4cute5tupleIJNSA_1CILi1EEESD_SD_EEEEENSB_IJNSC_ILi64EEESG_NSB_IJSG_EEEEEENS_10bfloat16_tESJ_NSA_8TiledMMAINSA_8MMA_AtomIJNSA_20SM100_MMA_F16BF16_SSISJ_SJ_fLi64ELi64ELNSA_4UMMA5MajorE0ELSO_0ELNSN_7ScaleInE0ELSP_0EEEEEENSA_6LayoutISE_NSB_IJNSC_ILi0EEEST_ST_EEEEENSB_IJNSA_10UnderscoreESW_SW_EEEEENS7_6detail27Sm100ImplicitGemmTileTraitsINSA_20SM90_TMA_LOAD_IM2COLENSA_14ComposedLayoutINSA_7SwizzleILi3ELi4ELi3EEENSA_18smem_ptr_flag_bitsILi16EEENSS_INSB_IJNSC_ILi8EEESG_EEENSB_IJSG_SD_EEEEEEEvEENS10_INSA_13SM90_TMA_LOADES1B_vEEEENS_8epilogue10collective18CollectiveEpilogueINS1G_23Sm100TmaWarpSpecializedILi3ELi2ELi16ELb1ELb0EEEJSI_NSB_IJNSS_ISG_SD_EENSS_INSC_ILi32EEESD_EEEEESJ_NSB_IJNSB_IJlllEEESD_ST_EEESJ_S1Q_NS1G_6fusion15FusionCallbacksIS1K_NS1R_17LinearCombinationISJ_fSJ_fLNS_15FloatRoundStyleE2EEESI_S1O_JEEENSA_5SM1004TMEM4LOAD26SM100_TMEM_LOAD_16dp256b4xES11_NS12_INS13_ILi2ELi4ELi3EEES16_NSS_INSB_IJS17_S1M_EEENSB_IJS1M_SD_EEEEEEENSA_17SM75_U32x4_LDSM_NENSA_21SM90_TMA_STORE_IM2COLES25_NSA_17SM90_U32x4_STSM_NENSA_39AutoVectorizingCopyWithAssumedAlignmentILi128EEEEEEvvEEEEvNT_6ParamsE --------------------------
	.section	.nv.shared._ZN7cutlass13device_kernelINS_4conv6kernel13ConvUniversalINS1_16ConvProblemShapeILNS1_8OperatorE0ELi2EEENS1_10collective14CollectiveConvINS1_47MainloopSm100TmaUmmaWarpSpecializedImplicitGemmILS5_0ELi13ELi2ELi1ELi2EN4cute5tupleIJNSA_1CILi1EEESD_SD_EEEEENSB_IJNSC_ILi64EEESG_NSB_IJSG_EEEEEENS_10bfloat16_tESJ_NSA_8TiledMMAINSA_8MMA_AtomIJNSA_20SM100_MMA_F16BF16_SSISJ_SJ_fLi64ELi64ELNSA_4UMMA5MajorE0ELSO_0ELNSN_7ScaleInE0ELSP_0EEEEEENSA_6LayoutISE_NSB_IJNSC_ILi0EEEST_ST_EEEEENSB_IJNSA_10UnderscoreESW_SW_EEEEENS7_6detail27Sm100ImplicitGemmTileTraitsINSA_20SM90_TMA_LOAD_IM2COLENSA_14ComposedLayoutINSA_7SwizzleILi3ELi4ELi3EEENSA_18smem_ptr_flag_bitsILi16EEENSS_INSB_IJNSC_ILi8EEESG_EEENSB_IJSG_SD_EEEEEEEvEENS10_INSA_13SM90_TMA_LOADES1B_vEEEENS_8epilogue10collective18CollectiveEpilogueINS1G_23Sm100TmaWarpSpecializedILi3ELi2ELi16ELb1ELb0EEEJSI_NSB_IJNSS_ISG_SD_EENSS_INSC_ILi32EEESD_EEEEESJ_NSB_IJNSB_IJlllEEESD_ST_EEESJ_S1Q_NS1G_6fusion15FusionCallbacksIS1K_NS1R_17LinearCombinationISJ_fSJ_fLNS_15FloatRoundStyleE2EEESI_S1O_JEEENSA_5SM1004TMEM4LOAD26SM100_TMEM_LOAD_16dp256b4xES11_NS12_INS13_ILi2ELi4ELi3EEES16_NSS_INSB_IJS17_S1M_EEENSB_IJS1M_SD_EEEEEEENSA_17SM75_U32x4_LDSM_NENSA_21SM90_TMA_STORE_IM2COLES25_NSA_17SM90_U32x4_STSM_NENSA_39AutoVectorizingCopyWithAssumedAlignmentILi128EEEEEEvvEEEEvNT_6ParamsE,"aw",@nobits
	.sectionflags	@""
	.align	16
	.zero		1024


//--------------------- .nv.shared.reserved.0     --------------------------
	.section	.nv.shared.reserved.0,"aw",@nobits
	.weak		__nv_reservedSMEM_offset_0_alias
	.size		__nv_reservedSMEM_offset_0_alias, 0, 64
	.other		__nv_reservedSMEM_offset_0_alias,@"STO_CUDA_RESERVED_SHARED STV_DEFAULT"
__nv_reservedSMEM_offset_0_alias:
	.zero		0
.nv.shared.reserved.0:
	.zero		64
	.weak		__nv_reservedSMEM_tcgen05_partition
	.type		__nv_reservedSMEM_tcgen05_partition,@object
	.size		__nv_reservedSMEM_tcgen05_partition,(.L_0 - __nv_reservedSMEM_tcgen05_partition)
__nv_reservedSMEM_tcgen05_partition:
	.zero		32
.L_0:


//--------------------- .nv.global                --------------------------
	.section	.nv.global,"aw",@nobits
.nv.global:
	.type		_ZN39_INTERNAL_f2557da5_4_k_cu_9085bb67_32904cute1_E,@object
	.size		_ZN39_INTERNAL_f2557da5_4_k_cu_9085bb67_32904cute1_E,(_ZN39_INTERNAL_f2557da5_4_k_cu_9085bb67_32904cuda3std3__45__cpo6cbeginE - _ZN39_INTERNAL_f2557da5_4_k_cu_9085bb67_32904cute1_E)
_ZN39_INTERNAL_f2557da5_4_k_cu_9085bb67_32904cute1_E:
	.zero		1
	.type		_ZN39_INTERNAL_f2557da5_4_k_cu_9085bb67_32904cuda3std3__45__cpo6cbeginE,@object
	.size		_ZN39_INTERNAL_f2557da5_4_k_cu_9085bb67_32904cuda3std3__45__cpo6cbeginE,(_ZN39_INTERNAL_f2557da5_4_k_cu_9085bb67_32904cuda3std3__48in_placeE - _ZN39_INTERNAL_f2557da5_4_k_cu_9085bb67_32904cuda3std3__45__cpo6cbeginE)
_ZN39_INTERNAL_f2557da5_4_k_cu_9085bb67_32904cuda3std3__45__cpo6cbeginE:
	.zero		1
	.type		_ZN39_INTERNAL_f2557da5_4_k_cu_9085bb67_32904cuda3std3__48in_placeE,@object
	.size		_ZN39_INTERNAL_f2557da5_4_k_cu_9085bb67_32904cuda3std3__48in_placeE,(_ZN39_INTERNAL_f2557da5_4_k_cu_9085bb67_32904cuda3std6ranges3__45__cpo9iter_moveE - _ZN39_INTERNAL_f2557da5_4_k_cu_9085bb67_32904cuda3std3__48in_placeE)
_ZN39_INTERNAL_f2557da5_4_k_cu_9085bb67_32904cuda3std3__48in_placeE:
	.zero		1
	.type		_ZN39_INTERNAL_f2557da5_4_k_cu_9085bb67_32904cuda3std6ranges3__45__cpo9iter_moveE,@object
	.size		_ZN39_INTERNAL_f2557da5_4_k_cu_9085bb67_32904cuda3std6ranges3__45__cpo9iter_moveE,(_ZN39_INTERNAL_f2557da5_4_k_cu_9085bb67_32904cuda3std3__45__cpo5beginE - _ZN39_INTERNAL_f2557da5_4_k_cu_9085bb67_32904cuda3std6ranges3__45__cpo9iter_moveE)
_ZN39_INTERNAL_f2557da5_4_k_cu_9085bb67_32904cuda3std6ranges3__45__cpo9iter_moveE:
	.zero		1
	.type		_ZN39_INTERNAL_f2557da5_4_k_cu_9085bb67_32904cuda3std3__45__cpo5beginE,@object
	.size		_ZN39_INTERNAL_f2557da5_4_k_cu_9085bb67_32904cuda3std3__45__cpo5beginE,(_ZN39_INTERNAL_f2557da5_4_k_cu_9085bb67_32904cuda3std3__441_GLOBAL__N__f2557da5_4_k_cu_9085bb67_32906ignoreE - _ZN39_INTERNAL_f2557da5_4_k_cu_9085bb67_32904cuda3std3__45__cpo5beginE)
_ZN39_INTERNAL_f2557da5_4_k_cu_9085bb67_32904cuda3std3__45__cpo5beginE:
	.zero		1
	.type		_ZN39_INTERNAL_f2557da5_4_k_cu_9085bb67_32904cuda3std3__441_GLOBAL__N__f2557da5_4_k_cu_9085bb67_32906ignoreE,@object
	.size		_ZN39_INTERNAL_f2557da5_4_k_cu_9085bb67_32904cuda3std3__441_GLOBAL__N__f2557da5_4_k_cu_9085bb67_32906ignoreE,(_ZN39_INTERNAL_f2557da5_4_k_cu_9085bb67_32904cute7productE - _ZN39_INTERNAL_f2557da5_4_k_cu_9085bb67_32904cuda3std3__441_GLOBAL__N__f2557da5_4_k_cu_9085bb67_32906ignoreE)
_ZN39_INTERNAL_f2557da5_4_k_cu_9085bb67_32904cuda3std3__441_GLOBAL__N__f2557da5_4_k_cu_9085bb67_32906ignoreE:
	.zero		1
	.type		_ZN39_INTERNAL_f2557da5_4_k_cu_9085bb67_32904cute7productE,@object
	.size		_ZN39_INTERNAL_f2557da5_4_k_cu_9085bb67_32904cute7productE,(_ZN39_INTERNAL_f2557da5_4_k_cu_9085bb67_32904cuda3std3__45__cpo3endE - _ZN39_INTERNAL_f2557da5_4_k_cu_9085bb67_32904cute7productE)
_ZN39_INTERNAL_f2557da5_4_k_cu_9085bb67_32904cute7productE:
	.zero		1
	.type		_ZN39_INTERNAL_f2557da5_4_k_cu_9085bb67_32904cuda3std3__45__cpo3endE,@object
	.size		_ZN39_INTERNAL_f2557da5_4_k_cu_9085bb67_32904cuda3std3__45__cpo3endE,(_ZN39_INTERNAL_f2557da5_4_k_cu_9085bb67_32904cuda3std3__419piecewise_constructE - _ZN39_INTERNAL_f2557da5_4_k_cu_9085bb67_32904cuda3std3__45__cpo3endE)
_ZN39_INTERNAL_f2557da5_4_k_cu_9085bb67_32904cuda3std3__45__cpo3endE:
	.zero		1
	.type		_ZN39_INTERNAL_f2557da5_4_k_cu_9085bb67_32904cuda3std3__419piecewise_constructE,@object
	.size		_ZN39_INTERNAL_f2557da5_4_k_cu_9085bb67_32904cuda3std3__419piecewise_constructE,(_ZN39_INTERNAL_f2557da5_4_k_cu_9085bb67_32904cuda3std3__45__cpo4cendE - _ZN39_INTERNAL_f2557da5_4_k_cu_9085bb67_32904cuda3std3__419piecewise_constructE)
_ZN39_INTERNAL_f2557da5_4_k_cu_9085bb67_32904cuda3std3__419piecewise_constructE:
	.zero		1
	.type		_ZN39_INTERNAL_f2557da5_4_k_cu_9085bb67_32904cuda3std3__45__cpo4cendE,@object
	.size		_ZN39_INTERNAL_f2557da5_4_k_cu_9085bb67_32904cuda3std3__45__cpo4cendE,(_ZN39_INTERNAL_f2557da5_4_k_cu_9085bb67_32904cuda3std6ranges3__45__cpo4swapE - _ZN39_INTERNAL_f2557da5_4_k_cu_9085bb67_32904cuda3std3__45__cpo4cendE)
_ZN39_INTERNAL_f2557da5_4_k_cu_9085bb67_32904cuda3std3__45__cpo4cendE:
	.zero		1
	.type		_ZN39_INTERNAL_f2557da5_4_k_cu_9085bb67_32904cuda3std6ranges3__45__cpo4swapE,@object
	.size		_ZN39_INTERNAL_f2557da5_4_k_cu_9085bb67_32904cuda3std6ranges3__45__cpo4swapE,(.L_10 - _ZN39_INTERNAL_f2557da5_4_k_cu_9085bb67_32904cuda3std6ranges3__45__cpo4swapE)
_ZN39_INTERNAL_f2557da5_4_k_cu_9085bb67_32904cuda3std6ranges3__45__cpo4swapE:
	.zero		1
.L_10:


//--------------------- .nv.constant0._ZN7cutlass13device_kernelINS_4conv6kernel13ConvUniversalINS1_16ConvProblemShapeILNS1_8OperatorE0ELi2EEENS1_10collective14CollectiveConvINS1_47MainloopSm100TmaUmmaWarpSpecializedImplicitGemmILS5_0ELi13ELi2ELi1ELi2EN4cute5tupleIJNSA_1CILi1EEESD_SD_EEEEENSB_IJNSC_ILi64EEESG_NSB_IJSG_EEEEEENS_10bfloat16_tESJ_NSA_8TiledMMAINSA_8MMA_AtomIJNSA_20SM100_MMA_F16BF16_SSISJ_SJ_fLi64ELi64ELNSA_4UMMA5MajorE0ELSO_0ELNSN_7ScaleInE0ELSP_0EEEEEENSA_6LayoutISE_NSB_IJNSC_ILi0EEEST_ST_EEEEENSB_IJNSA_10UnderscoreESW_SW_EEEEENS7_6detail27Sm100ImplicitGemmTileTraitsINSA_20SM90_TMA_LOAD_IM2COLENSA_14ComposedLayoutINSA_7SwizzleILi3ELi4ELi3EEENSA_18smem_ptr_flag_bitsILi16EEENSS_INSB_IJNSC_ILi8EEESG_EEENSB_IJSG_SD_EEEEEEEvEENS10_INSA_13SM90_TMA_LOADES1B_vEEEENS_8epilogue10collective18CollectiveEpilogueINS1G_23Sm100TmaWarpSpecializedILi3ELi2ELi16ELb1ELb0EEEJSI_NSB_IJNSS_ISG_SD_EENSS_INSC_ILi32EEESD_EEEEESJ_NSB_IJNSB_IJlllEEESD_ST_EEESJ_S1Q_NS1G_6fusion15FusionCallbacksIS1K_NS1R_17LinearCombinationISJ_fSJ_fLNS_15FloatRoundStyleE2EEESI_S1O_JEEENSA_5SM1004TMEM4LOAD26SM100_TMEM_LOAD_16dp256b4xES11_NS12_INS13_ILi2ELi4ELi3EEES16_NSS_INSB_IJS17_S1M_EEENSB_IJS1M_SD_EEEEEEENSA_17SM75_U32x4_LDSM_NENSA_21SM90_TMA_STORE_IM2COLES25_NSA_17SM90_U32x4_STSM_NENSA_39AutoVectorizingCopyWithAssumedAlignmentILi128EEEEEEvvEEEEvNT_6ParamsE --------------------------
	.section	.nv.constant0._ZN7cutlass13device_kernelINS_4conv6kernel13ConvUniversalINS1_16ConvProblemShapeILNS1_8OperatorE0ELi2EEENS1_10collective14CollectiveConvINS1_47MainloopSm100TmaUmmaWarpSpecializedImplicitGemmILS5_0ELi13ELi2ELi1ELi2EN4cute5tupleIJNSA_1CILi1EEESD_SD_EEEEENSB_IJNSC_ILi64EEESG_NSB_IJSG_EEEEEENS_10bfloat16_tESJ_NSA_8TiledMMAINSA_8MMA_AtomIJNSA_20SM100_MMA_F16BF16_SSISJ_SJ_fLi64ELi64ELNSA_4UMMA5MajorE0ELSO_0ELNSN_7ScaleInE0ELSP_0EEEEEENSA_6LayoutISE_NSB_IJNSC_ILi0EEEST_ST_EEEEENSB_IJNSA_10UnderscoreESW_SW_EEEEENS7_6detail27Sm100ImplicitGemmTileTraitsINSA_20SM90_TMA_LOAD_IM2COLENSA_14ComposedLayoutINSA_7SwizzleILi3ELi4ELi3EEENSA_18smem_ptr_flag_bitsILi16EEENSS_INSB_IJNSC_ILi8EEESG_EEENSB_IJSG_SD_EEEEEEEvEENS10_INSA_13SM90_TMA_LOADES1B_vEEEENS_8epilogue10collective18CollectiveEpilogueINS1G_23Sm100TmaWarpSpecializedILi3ELi2ELi16ELb1ELb0EEEJSI_NSB_IJNSS_ISG_SD_EENSS_INSC_ILi32EEESD_EEEEESJ_NSB_IJNSB_IJlllEEESD_ST_EEESJ_S1Q_NS1G_6fusion15FusionCallbacksIS1K_NS1R_17LinearCombinationISJ_fSJ_fLNS_15FloatRoundStyleE2EEESI_S1O_JEEENSA_5SM1004TMEM4LOAD26SM100_TMEM_LOAD_16dp256b4xES11_NS12_INS13_ILi2ELi4ELi3EEES16_NSS_INSB_IJS17_S1M_EEENSB_IJS1M_SD_EEEEEEENSA_17SM75_U32x4_LDSM_NENSA_21SM90_TMA_STORE_IM2COLES25_NSA_17SM90_U32x4_STSM_NENSA_39AutoVectorizingCopyWithAssumedAlignmentILi128EEEEEEvvEEEEvNT_6ParamsE,"a",@progbits
	.sectionflags	@""
	.align	4
.nv.constant0._ZN7cutlass13device_kernelINS_4conv6kernel13ConvUniversalINS1_16ConvProblemShapeILNS1_8OperatorE0ELi2EEENS1_10collective14CollectiveConvINS1_47MainloopSm100TmaUmmaWarpSpecializedImplicitGemmILS5_0ELi13ELi2ELi1ELi2EN4cute5tupleIJNSA_1CILi1EEESD_SD_EEEEENSB_IJNSC_ILi64EEESG_NSB_IJSG_EEEEEENS_10bfloat16_tESJ_NSA_8TiledMMAINSA_8MMA_AtomIJNSA_20SM100_MMA_F16BF16_SSISJ_SJ_fLi64ELi64ELNSA_4UMMA5MajorE0ELSO_0ELNSN_7ScaleInE0ELSP_0EEEEEENSA_6LayoutISE_NSB_IJNSC_ILi0EEEST_ST_EEEEENSB_IJNSA_10UnderscoreESW_SW_EEEEENS7_6detail27Sm100ImplicitGemmTileTraitsINSA_20SM90_TMA_LOAD_IM2COLENSA_14ComposedLayoutINSA_7SwizzleILi3ELi4ELi3EEENSA_18smem_ptr_flag_bitsILi16EEENSS_INSB_IJNSC_ILi8EEESG_EEENSB_IJSG_SD_EEEEEEEvEENS10_INSA_13SM90_TMA_LOADES1B_vEEEENS_8epilogue10collective18CollectiveEpilogueINS1G_23Sm100TmaWarpSpecializedILi3ELi2ELi16ELb1ELb0EEEJSI_NSB_IJNSS_ISG_SD_EENSS_INSC_ILi32EEESD_EEEEESJ_NSB_IJNSB_IJlllEEESD_ST_EEESJ_S1Q_NS1G_6fusion15FusionCallbacksIS1K_NS1R_17LinearCombinationISJ_fSJ_fLNS_15FloatRoundStyleE2EEESI_S1O_JEEENSA_5SM1004TMEM4LOAD26SM100_TMEM_LOAD_16dp256b4xES11_NS12_INS13_ILi2ELi4ELi3EEES16_NSS_INSB_IJS17_S1M_EEENSB_IJS1M_SD_EEEEEEENSA_17SM75_U32x4_LDSM_NENSA_21SM90_TMA_STORE_IM2COLES25_NSA_17SM90_U32x4_STSM_NENSA_39AutoVectorizingCopyWithAssumedAlignmentILi128EEEEEEvvEEEEvNT_6ParamsE:
	.zero		2944


//--------------------- SYMBOLS --------------------------

	.type		.nv.reservedSmem.offset0,@object
	.size		.nv.reservedSmem.offset0,0x4
	.type		.nv.reservedSmem.cap,@object
	.size		.nv.reservedSmem.cap,0x4
	.type		__assertfail,@function
